//
// Generated by NVIDIA NVVM Compiler
//
// Compiler Build ID: CL-36424714
// Cuda compilation tools, release 13.0, V13.0.88
// Based on NVVM 20.0.0
//

.version 9.0
.target sm_100
.address_size 64

	// .globl	_Z14forceConstantePfS_S_ifff

.visible .entry _Z14forceConstantePfS_S_ifff(
	.param .u64 .ptr .align 1 _Z14forceConstantePfS_S_ifff_param_0,
	.param .u64 .ptr .align 1 _Z14forceConstantePfS_S_ifff_param_1,
	.param .u64 .ptr .align 1 _Z14forceConstantePfS_S_ifff_param_2,
	.param .u32 _Z14forceConstantePfS_S_ifff_param_3,
	.param .f32 _Z14forceConstantePfS_S_ifff_param_4,
	.param .f32 _Z14forceConstantePfS_S_ifff_param_5,
	.param .f32 _Z14forceConstantePfS_S_ifff_param_6
)
{
	.reg .pred 	%p<2>;
	.reg .b32 	%r<6>;
	.reg .b32 	%f<10>;
	.reg .b64 	%rd<11>;

	ld.param.u64 	%rd1, [_Z14forceConstantePfS_S_ifff_param_0];
	ld.param.u64 	%rd2, [_Z14forceConstantePfS_S_ifff_param_1];
	ld.param.u64 	%rd3, [_Z14forceConstantePfS_S_ifff_param_2];
	ld.param.u32 	%r2, [_Z14forceConstantePfS_S_ifff_param_3];
	ld.param.f32 	%f1, [_Z14forceConstantePfS_S_ifff_param_4];
	ld.param.f32 	%f2, [_Z14forceConstantePfS_S_ifff_param_5];
	ld.param.f32 	%f3, [_Z14forceConstantePfS_S_ifff_param_6];
	mov.u32 	%r3, %ctaid.x;
	mov.u32 	%r4, %ntid.x;
	mov.u32 	%r5, %tid.x;
	mad.lo.s32 	%r1, %r3, %r4, %r5;
	setp.ge.s32 	%p1, %r1, %r2;
	@%p1 bra 	$L__BB0_2;
	cvta.to.global.u64 	%rd4, %rd1;
	cvta.to.global.u64 	%rd5, %rd2;
	cvta.to.global.u64 	%rd6, %rd3;
	mul.wide.s32 	%rd7, %r1, 4;
	add.s64 	%rd8, %rd4, %rd7;
	ld.global.f32 	%f4, [%rd8];
	add.f32 	%f5, %f1, %f4;
	st.global.f32 	[%rd8], %f5;
	add.s64 	%rd9, %rd5, %rd7;
	ld.global.f32 	%f6, [%rd9];
	add.f32 	%f7, %f2, %f6;
	st.global.f32 	[%rd9], %f7;
	add.s64 	%rd10, %rd6, %rd7;
	ld.global.f32 	%f8, [%rd10];
	add.f32 	%f9, %f3, %f8;
	st.global.f32 	[%rd10], %f9;
$L__BB0_2:
	ret;

}
	// .globl	_Z22forceMassiqueConstantePfS_S_S_ifff
.visible .entry _Z22forceMassiqueConstantePfS_S_S_ifff(
	.param .u64 .ptr .align 1 _Z22forceMassiqueConstantePfS_S_S_ifff_param_0,
	.param .u64 .ptr .align 1 _Z22forceMassiqueConstantePfS_S_S_ifff_param_1,
	.param .u64 .ptr .align 1 _Z22forceMassiqueConstantePfS_S_S_ifff_param_2,
	.param .u64 .ptr .align 1 _Z22forceMassiqueConstantePfS_S_S_ifff_param_3,
	.param .u32 _Z22forceMassiqueConstantePfS_S_S_ifff_param_4,
	.param .f32 _Z22forceMassiqueConstantePfS_S_S_ifff_param_5,
	.param .f32 _Z22forceMassiqueConstantePfS_S_S_ifff_param_6,
	.param .f32 _Z22forceMassiqueConstantePfS_S_S_ifff_param_7
)
{
	.reg .pred 	%p<2>;
	.reg .b32 	%r<6>;
	.reg .b32 	%f<11>;
	.reg .b64 	%rd<14>;

	ld.param.u64 	%rd1, [_Z22forceMassiqueConstantePfS_S_S_ifff_param_0];
	ld.param.u64 	%rd2, [_Z22forceMassiqueConstantePfS_S_S_ifff_param_1];
	ld.param.u64 	%rd3, [_Z22forceMassiqueConstantePfS_S_S_ifff_param_2];
	ld.param.u64 	%rd4, [_Z22forceMassiqueConstantePfS_S_S_ifff_param_3];
	ld.param.u32 	%r2, [_Z22forceMassiqueConstantePfS_S_S_ifff_param_4];
	ld.param.f32 	%f1, [_Z22forceMassiqueConstantePfS_S_S_ifff_param_5];
	ld.param.f32 	%f2, [_Z22forceMassiqueConstantePfS_S_S_ifff_param_6];
	ld.param.f32 	%f3, [_Z22forceMassiqueConstantePfS_S_S_ifff_param_7];
	mov.u32 	%r3, %ctaid.x;
	mov.u32 	%r4, %ntid.x;
	mov.u32 	%r5, %tid.x;
	mad.lo.s32 	%r1, %r3, %r4, %r5;
	setp.ge.s32 	%p1, %r1, %r2;
	@%p1 bra 	$L__BB1_2;
	cvta.to.global.u64 	%rd5, %rd4;
	cvta.to.global.u64 	%rd6, %rd1;
	cvta.to.global.u64 	%rd7, %rd2;
	cvta.to.global.u64 	%rd8, %rd3;
	mul.wide.s32 	%rd9, %r1, 4;
	add.s64 	%rd10, %rd5, %rd9;
	ld.global.f32 	%f4, [%rd10];
	add.s64 	%rd11, %rd6, %rd9;
	ld.global.f32 	%f5, [%rd11];
	fma.rn.f32 	%f6, %f1, %f4, %f5;
	st.global.f32 	[%rd11], %f6;
	add.s64 	%rd12, %rd7, %rd9;
	ld.global.f32 	%f7, [%rd12];
	fma.rn.f32 	%f8, %f2, %f4, %f7;
	st.global.f32 	[%rd12], %f8;
	add.s64 	%rd13, %rd8, %rd9;
	ld.global.f32 	%f9, [%rd13];
	fma.rn.f32 	%f10, %f3, %f4, %f9;
	st.global.f32 	[%rd13], %f10;
$L__BB1_2:
	ret;

}
	// .globl	_Z16pousseeArchimedePfS_S_S_S_S_S_ifffff
.visible .entry _Z16pousseeArchimedePfS_S_S_S_S_S_ifffff(
	.param .u64 .ptr .align 1 _Z16pousseeArchimedePfS_S_S_S_S_S_ifffff_param_0,
	.param .u64 .ptr .align 1 _Z16pousseeArchimedePfS_S_S_S_S_S_ifffff_param_1,
	.param .u64 .ptr .align 1 _Z16pousseeArchimedePfS_S_S_S_S_S_ifffff_param_2,
	.param .u64 .ptr .align 1 _Z16pousseeArchimedePfS_S_S_S_S_S_ifffff_param_3,
	.param .u64 .ptr .align 1 _Z16pousseeArchimedePfS_S_S_S_S_S_ifffff_param_4,
	.param .u64 .ptr .align 1 _Z16pousseeArchimedePfS_S_S_S_S_S_ifffff_param_5,
	.param .u64 .ptr .align 1 _Z16pousseeArchimedePfS_S_S_S_S_S_ifffff_param_6,
	.param .u32 _Z16pousseeArchimedePfS_S_S_S_S_S_ifffff_param_7,
	.param .f32 _Z16pousseeArchimedePfS_S_S_S_S_S_ifffff_param_8,
	.param .f32 _Z16pousseeArchimedePfS_S_S_S_S_S_ifffff_param_9,
	.param .f32 _Z16pousseeArchimedePfS_S_S_S_S_S_ifffff_param_10,
	.param .f32 _Z16pousseeArchimedePfS_S_S_S_S_S_ifffff_param_11,
	.param .f32 _Z16pousseeArchimedePfS_S_S_S_S_S_ifffff_param_12
)
{
	.reg .pred 	%p<2>;
	.reg .b32 	%r<6>;
	.reg .b32 	%f<23>;
	.reg .b64 	%rd<14>;
	.reg .b64 	%fd<5>;

	ld.param.u64 	%rd1, [_Z16pousseeArchimedePfS_S_S_S_S_S_ifffff_param_3];
	ld.param.u64 	%rd2, [_Z16pousseeArchimedePfS_S_S_S_S_S_ifffff_param_4];
	ld.param.u64 	%rd3, [_Z16pousseeArchimedePfS_S_S_S_S_S_ifffff_param_5];
	ld.param.u64 	%rd4, [_Z16pousseeArchimedePfS_S_S_S_S_S_ifffff_param_6];
	ld.param.u32 	%r2, [_Z16pousseeArchimedePfS_S_S_S_S_S_ifffff_param_7];
	ld.param.f32 	%f1, [_Z16pousseeArchimedePfS_S_S_S_S_S_ifffff_param_8];
	ld.param.f32 	%f2, [_Z16pousseeArchimedePfS_S_S_S_S_S_ifffff_param_9];
	ld.param.f32 	%f3, [_Z16pousseeArchimedePfS_S_S_S_S_S_ifffff_param_10];
	ld.param.f32 	%f4, [_Z16pousseeArchimedePfS_S_S_S_S_S_ifffff_param_11];
	ld.param.f32 	%f5, [_Z16pousseeArchimedePfS_S_S_S_S_S_ifffff_param_12];
	mov.u32 	%r3, %ctaid.x;
	mov.u32 	%r4, %ntid.x;
	mov.u32 	%r5, %tid.x;
	mad.lo.s32 	%r1, %r3, %r4, %r5;
	setp.ge.s32 	%p1, %r1, %r2;
	@%p1 bra 	$L__BB2_2;
	cvta.to.global.u64 	%rd5, %rd4;
	cvta.to.global.u64 	%rd6, %rd1;
	cvta.to.global.u64 	%rd7, %rd2;
	cvta.to.global.u64 	%rd8, %rd3;
	mul.wide.s32 	%rd9, %r1, 4;
	add.s64 	%rd10, %rd5, %rd9;
	ld.global.f32 	%f6, [%rd10];
	cvt.f64.f32 	%fd1, %f6;
	mul.f64 	%fd2, %fd1, 0d4010BF258BF258BF;
	mul.f64 	%fd3, %fd2, %fd1;
	mul.f64 	%fd4, %fd3, %fd1;
	cvt.rn.f32.f64 	%f7, %fd4;
	mul.f32 	%f8, %f4, %f1;
	mul.f32 	%f9, %f8, %f7;
	mul.f32 	%f10, %f5, %f9;
	add.s64 	%rd11, %rd6, %rd9;
	ld.global.f32 	%f11, [%rd11];
	sub.f32 	%f12, %f11, %f10;
	st.global.f32 	[%rd11], %f12;
	mul.f32 	%f13, %f4, %f2;
	mul.f32 	%f14, %f13, %f7;
	mul.f32 	%f15, %f5, %f14;
	add.s64 	%rd12, %rd7, %rd9;
	ld.global.f32 	%f16, [%rd12];
	sub.f32 	%f17, %f16, %f15;
	st.global.f32 	[%rd12], %f17;
	mul.f32 	%f18, %f4, %f3;
	mul.f32 	%f19, %f18, %f7;
	mul.f32 	%f20, %f5, %f19;
	add.s64 	%rd13, %rd8, %rd9;
	ld.global.f32 	%f21, [%rd13];
	sub.f32 	%f22, %f21, %f20;
	st.global.f32 	[%rd13], %f22;
$L__BB2_2:
	ret;

}
	// .globl	_Z16frottementFluidePfS_S_S_S_S_S_S_S_iff
.visible .entry _Z16frottementFluidePfS_S_S_S_S_S_S_S_iff(
	.param .u64 .ptr .align 1 _Z16frottementFluidePfS_S_S_S_S_S_S_S_iff_param_0,
	.param .u64 .ptr .align 1 _Z16frottementFluidePfS_S_S_S_S_S_S_S_iff_param_1,
	.param .u64 .ptr .align 1 _Z16frottementFluidePfS_S_S_S_S_S_S_S_iff_param_2,
	.param .u64 .ptr .align 1 _Z16frottementFluidePfS_S_S_S_S_S_S_S_iff_param_3,
	.param .u64 .ptr .align 1 _Z16frottementFluidePfS_S_S_S_S_S_S_S_iff_param_4,
	.param .u64 .ptr .align 1 _Z16frottementFluidePfS_S_S_S_S_S_S_S_iff_param_5,
	.param .u64 .ptr .align 1 _Z16frottementFluidePfS_S_S_S_S_S_S_S_iff_param_6,
	.param .u64 .ptr .align 1 _Z16frottementFluidePfS_S_S_S_S_S_S_S_iff_param_7,
	.param .u64 .ptr .align 1 _Z16frottementFluidePfS_S_S_S_S_S_S_S_iff_param_8,
	.param .u32 _Z16frottementFluidePfS_S_S_S_S_S_S_S_iff_param_9,
	.param .f32 _Z16frottementFluidePfS_S_S_S_S_S_S_S_iff_param_10,
	.param .f32 _Z16frottementFluidePfS_S_S_S_S_S_S_S_iff_param_11
)
{
	.reg .pred 	%p<2>;
	.reg .b32 	%r<6>;
	.reg .b32 	%f<21>;
	.reg .b64 	%rd<20>;

	ld.param.u64 	%rd1, [_Z16frottementFluidePfS_S_S_S_S_S_S_S_iff_param_3];
	ld.param.u64 	%rd2, [_Z16frottementFluidePfS_S_S_S_S_S_S_S_iff_param_4];
	ld.param.u64 	%rd3, [_Z16frottementFluidePfS_S_S_S_S_S_S_S_iff_param_5];
	ld.param.u64 	%rd4, [_Z16frottementFluidePfS_S_S_S_S_S_S_S_iff_param_6];
	ld.param.u64 	%rd5, [_Z16frottementFluidePfS_S_S_S_S_S_S_S_iff_param_7];
	ld.param.u64 	%rd6, [_Z16frottementFluidePfS_S_S_S_S_S_S_S_iff_param_8];
	ld.param.u32 	%r2, [_Z16frottementFluidePfS_S_S_S_S_S_S_S_iff_param_9];
	ld.param.f32 	%f1, [_Z16frottementFluidePfS_S_S_S_S_S_S_S_iff_param_10];
	ld.param.f32 	%f2, [_Z16frottementFluidePfS_S_S_S_S_S_S_S_iff_param_11];
	mov.u32 	%r3, %ctaid.x;
	mov.u32 	%r4, %ntid.x;
	mov.u32 	%r5, %tid.x;
	mad.lo.s32 	%r1, %r3, %r4, %r5;
	setp.ge.s32 	%p1, %r1, %r2;
	@%p1 bra 	$L__BB3_2;
	cvta.to.global.u64 	%rd7, %rd1;
	cvta.to.global.u64 	%rd8, %rd2;
	cvta.to.global.u64 	%rd9, %rd3;
	cvta.to.global.u64 	%rd10, %rd4;
	cvta.to.global.u64 	%rd11, %rd5;
	cvta.to.global.u64 	%rd12, %rd6;
	mul.wide.s32 	%rd13, %r1, 4;
	add.s64 	%rd14, %rd7, %rd13;
	ld.global.f32 	%f3, [%rd14];
	add.s64 	%rd15, %rd8, %rd13;
	ld.global.f32 	%f4, [%rd15];
	add.s64 	%rd16, %rd9, %rd13;
	ld.global.f32 	%f5, [%rd16];
	mul.f32 	%f6, %f2, %f3;
	mul.f32 	%f7, %f3, %f6;
	fma.rn.f32 	%f8, %f1, %f3, %f7;
	add.s64 	%rd17, %rd10, %rd13;
	ld.global.f32 	%f9, [%rd17];
	sub.f32 	%f10, %f9, %f8;
	st.global.f32 	[%rd17], %f10;
	mul.f32 	%f11, %f2, %f4;
	mul.f32 	%f12, %f4, %f11;
	fma.rn.f32 	%f13, %f1, %f4, %f12;
	add.s64 	%rd18, %rd11, %rd13;
	ld.global.f32 	%f14, [%rd18];
	sub.f32 	%f15, %f14, %f13;
	st.global.f32 	[%rd18], %f15;
	mul.f32 	%f16, %f2, %f5;
	mul.f32 	%f17, %f5, %f16;
	fma.rn.f32 	%f18, %f1, %f5, %f17;
	add.s64 	%rd19, %rd12, %rd13;
	ld.global.f32 	%f19, [%rd19];
	sub.f32 	%f20, %f19, %f18;
	st.global.f32 	[%rd19], %f20;
$L__BB3_2:
	ret;

}
	// .globl	_Z22frottementFluideAvancePfS_S_S_S_S_S_S_S_S_iffff
.visible .entry _Z22frottementFluideAvancePfS_S_S_S_S_S_S_S_S_iffff(
	.param .u64 .ptr .align 1 _Z22frottementFluideAvancePfS_S_S_S_S_S_S_S_S_iffff_param_0,
	.param .u64 .ptr .align 1 _Z22frottementFluideAvancePfS_S_S_S_S_S_S_S_S_iffff_param_1,
	.param .u64 .ptr .align 1 _Z22frottementFluideAvancePfS_S_S_S_S_S_S_S_S_iffff_param_2,
	.param .u64 .ptr .align 1 _Z22frottementFluideAvancePfS_S_S_S_S_S_S_S_S_iffff_param_3,
	.param .u64 .ptr .align 1 _Z22frottementFluideAvancePfS_S_S_S_S_S_S_S_S_iffff_param_4,
	.param .u64 .ptr .align 1 _Z22frottementFluideAvancePfS_S_S_S_S_S_S_S_S_iffff_param_5,
	.param .u64 .ptr .align 1 _Z22frottementFluideAvancePfS_S_S_S_S_S_S_S_S_iffff_param_6,
	.param .u64 .ptr .align 1 _Z22frottementFluideAvancePfS_S_S_S_S_S_S_S_S_iffff_param_7,
	.param .u64 .ptr .align 1 _Z22frottementFluideAvancePfS_S_S_S_S_S_S_S_S_iffff_param_8,
	.param .u64 .ptr .align 1 _Z22frottementFluideAvancePfS_S_S_S_S_S_S_S_S_iffff_param_9,
	.param .u32 _Z22frottementFluideAvancePfS_S_S_S_S_S_S_S_S_iffff_param_10,
	.param .f32 _Z22frottementFluideAvancePfS_S_S_S_S_S_S_S_S_iffff_param_11,
	.param .f32 _Z22frottementFluideAvancePfS_S_S_S_S_S_S_S_S_iffff_param_12,
	.param .f32 _Z22frottementFluideAvancePfS_S_S_S_S_S_S_S_S_iffff_param_13,
	.param .f32 _Z22frottementFluideAvancePfS_S_S_S_S_S_S_S_S_iffff_param_14
)
{
	.reg .pred 	%p<2>;
	.reg .b32 	%r<6>;
	.reg .b32 	%f<35>;
	.reg .b64 	%rd<25>;
	.reg .b64 	%fd<4>;

	ld.param.u64 	%rd2, [_Z22frottementFluideAvancePfS_S_S_S_S_S_S_S_S_iffff_param_4];
	ld.param.u64 	%rd4, [_Z22frottementFluideAvancePfS_S_S_S_S_S_S_S_S_iffff_param_6];
	ld.param.u64 	%rd5, [_Z22frottementFluideAvancePfS_S_S_S_S_S_S_S_S_iffff_param_7];
	ld.param.u64 	%rd6, [_Z22frottementFluideAvancePfS_S_S_S_S_S_S_S_S_iffff_param_8];
	ld.param.u64 	%rd7, [_Z22frottementFluideAvancePfS_S_S_S_S_S_S_S_S_iffff_param_9];
	ld.param.u32 	%r2, [_Z22frottementFluideAvancePfS_S_S_S_S_S_S_S_S_iffff_param_10];
	ld.param.f32 	%f1, [_Z22frottementFluideAvancePfS_S_S_S_S_S_S_S_S_iffff_param_11];
	ld.param.f32 	%f2, [_Z22frottementFluideAvancePfS_S_S_S_S_S_S_S_S_iffff_param_12];
	ld.param.f32 	%f3, [_Z22frottementFluideAvancePfS_S_S_S_S_S_S_S_S_iffff_param_13];
	ld.param.f32 	%f4, [_Z22frottementFluideAvancePfS_S_S_S_S_S_S_S_S_iffff_param_14];
	mov.u32 	%r3, %ctaid.x;
	mov.u32 	%r4, %ntid.x;
	mov.u32 	%r5, %tid.x;
	mad.lo.s32 	%r1, %r3, %r4, %r5;
	setp.ge.s32 	%p1, %r1, %r2;
	@%p1 bra 	$L__BB4_2;
	ld.param.u64 	%rd24, [_Z22frottementFluideAvancePfS_S_S_S_S_S_S_S_S_iffff_param_5];
	ld.param.u64 	%rd23, [_Z22frottementFluideAvancePfS_S_S_S_S_S_S_S_S_iffff_param_3];
	cvta.to.global.u64 	%rd8, %rd7;
	cvta.to.global.u64 	%rd9, %rd23;
	cvta.to.global.u64 	%rd10, %rd2;
	cvta.to.global.u64 	%rd11, %rd24;
	cvta.to.global.u64 	%rd12, %rd4;
	cvta.to.global.u64 	%rd13, %rd5;
	cvta.to.global.u64 	%rd14, %rd6;
	mul.wide.s32 	%rd15, %r1, 4;
	add.s64 	%rd16, %rd8, %rd15;
	ld.global.f32 	%f5, [%rd16];
	add.s64 	%rd17, %rd9, %rd15;
	ld.global.f32 	%f6, [%rd17];
	add.s64 	%rd18, %rd10, %rd15;
	ld.global.f32 	%f7, [%rd18];
	add.s64 	%rd19, %rd11, %rd15;
	ld.global.f32 	%f8, [%rd19];
	mul.f32 	%f9, %f7, %f7;
	fma.rn.f32 	%f10, %f6, %f6, %f9;
	fma.rn.f32 	%f11, %f8, %f8, %f10;
	mul.f32 	%f12, %f11, %f11;
	cvt.f64.f32 	%fd1, %f5;
	mul.f64 	%fd2, %fd1, 0d40291EB851EB851F;
	mul.f64 	%fd3, %fd2, %fd1;
	cvt.rn.f32.f64 	%f13, %fd3;
	mul.f32 	%f14, %f6, 0f3F000000;
	mul.f32 	%f15, %f2, %f14;
	mul.f32 	%f16, %f1, %f15;
	mul.f32 	%f17, %f16, %f12;
	mul.f32 	%f18, %f17, %f13;
	add.s64 	%rd20, %rd12, %rd15;
	ld.global.f32 	%f19, [%rd20];
	sub.f32 	%f20, %f19, %f18;
	st.global.f32 	[%rd20], %f20;
	mul.f32 	%f21, %f7, 0f3F000000;
	mul.f32 	%f22, %f3, %f21;
	mul.f32 	%f23, %f1, %f22;
	mul.f32 	%f24, %f23, %f12;
	mul.f32 	%f25, %f24, %f13;
	add.s64 	%rd21, %rd13, %rd15;
	ld.global.f32 	%f26, [%rd21];
	sub.f32 	%f27, %f26, %f25;
	st.global.f32 	[%rd21], %f27;
	mul.f32 	%f28, %f8, 0f3F000000;
	mul.f32 	%f29, %f4, %f28;
	mul.f32 	%f30, %f1, %f29;
	mul.f32 	%f31, %f30, %f12;
	mul.f32 	%f32, %f31, %f13;
	add.s64 	%rd22, %rd14, %rd15;
	ld.global.f32 	%f33, [%rd22];
	sub.f32 	%f34, %f33, %f32;
	st.global.f32 	[%rd22], %f34;
$L__BB4_2:
	ret;

}
	// .globl	_Z10attractorsPfS_S_S_S_S_S_ifff
.visible .entry _Z10attractorsPfS_S_S_S_S_S_ifff(
	.param .u64 .ptr .align 1 _Z10attractorsPfS_S_S_S_S_S_ifff_param_0,
	.param .u64 .ptr .align 1 _Z10attractorsPfS_S_S_S_S_S_ifff_param_1,
	.param .u64 .ptr .align 1 _Z10attractorsPfS_S_S_S_S_S_ifff_param_2,
	.param .u64 .ptr .align 1 _Z10attractorsPfS_S_S_S_S_S_ifff_param_3,
	.param .u64 .ptr .align 1 _Z10attractorsPfS_S_S_S_S_S_ifff_param_4,
	.param .u64 .ptr .align 1 _Z10attractorsPfS_S_S_S_S_S_ifff_param_5,
	.param .u64 .ptr .align 1 _Z10attractorsPfS_S_S_S_S_S_ifff_param_6,
	.param .u32 _Z10attractorsPfS_S_S_S_S_S_ifff_param_7,
	.param .f32 _Z10attractorsPfS_S_S_S_S_S_ifff_param_8,
	.param .f32 _Z10attractorsPfS_S_S_S_S_S_ifff_param_9,
	.param .f32 _Z10attractorsPfS_S_S_S_S_S_ifff_param_10
)
{
	.reg .pred 	%p<63>;
	.reg .b32 	%r<45>;
	.reg .b32 	%f<510>;
	.reg .b64 	%rd<89>;

	ld.param.u64 	%rd40, [_Z10attractorsPfS_S_S_S_S_S_ifff_param_0];
	ld.param.u64 	%rd41, [_Z10attractorsPfS_S_S_S_S_S_ifff_param_1];
	ld.param.u64 	%rd42, [_Z10attractorsPfS_S_S_S_S_S_ifff_param_2];
	ld.param.u64 	%rd43, [_Z10attractorsPfS_S_S_S_S_S_ifff_param_6];
	ld.param.u32 	%r24, [_Z10attractorsPfS_S_S_S_S_S_ifff_param_7];
	ld.param.f32 	%f205, [_Z10attractorsPfS_S_S_S_S_S_ifff_param_8];
	ld.param.f32 	%f206, [_Z10attractorsPfS_S_S_S_S_S_ifff_param_9];
	ld.param.f32 	%f207, [_Z10attractorsPfS_S_S_S_S_S_ifff_param_10];
	cvta.to.global.u64 	%rd1, %rd43;
	cvta.to.global.u64 	%rd2, %rd42;
	cvta.to.global.u64 	%rd3, %rd41;
	cvta.to.global.u64 	%rd4, %rd40;
	mov.u32 	%r25, %ctaid.x;
	mov.u32 	%r26, %ntid.x;
	mov.u32 	%r27, %tid.x;
	mad.lo.s32 	%r1, %r25, %r26, %r27;
	setp.ge.s32 	%p1, %r1, %r24;
	@%p1 bra 	$L__BB5_51;
	mul.wide.s32 	%rd44, %r1, 4;
	add.s64 	%rd45, %rd4, %rd44;
	ld.global.f32 	%f1, [%rd45];
	add.s64 	%rd46, %rd3, %rd44;
	ld.global.f32 	%f2, [%rd46];
	add.s64 	%rd47, %rd2, %rd44;
	ld.global.f32 	%f3, [%rd47];
	add.s64 	%rd48, %rd1, %rd44;
	ld.global.f32 	%f4, [%rd48];
	setp.lt.s32 	%p2, %r1, 1;
	mov.f32 	%f435, 0f00000000;
	mov.b32 	%r43, 0;
	mov.f32 	%f436, %f435;
	mov.f32 	%f437, %f435;
	@%p2 bra 	$L__BB5_23;
	mul.f32 	%f5, %f207, %f4;
	min.s32 	%r30, %r1, %r24;
	max.s32 	%r43, %r30, 1;
	setp.lt.s32 	%p3, %r30, 4;
	mov.f32 	%f437, 0f00000000;
	mov.b32 	%r38, 0;
	mov.f32 	%f436, %f437;
	mov.f32 	%f435, %f437;
	@%p3 bra 	$L__BB5_13;
	and.b32  	%r31, %r43, 2147483644;
	neg.s32 	%r36, %r31;
	add.s64 	%rd84, %rd4, 8;
	add.s64 	%rd83, %rd3, 8;
	add.s64 	%rd82, %rd2, 8;
	add.s64 	%rd81, %rd1, 8;
	mov.f32 	%f437, 0f00000000;
$L__BB5_4:
	.pragma "nounroll";
	ld.global.f32 	%f212, [%rd84+-8];
	sub.f32 	%f9, %f212, %f1;
	ld.global.f32 	%f213, [%rd83+-8];
	sub.f32 	%f10, %f213, %f2;
	ld.global.f32 	%f214, [%rd82+-8];
	sub.f32 	%f11, %f214, %f3;
	mul.f32 	%f215, %f10, %f10;
	fma.rn.f32 	%f216, %f9, %f9, %f215;
	fma.rn.f32 	%f12, %f11, %f11, %f216;
	sqrt.rn.f32 	%f13, %f12;
	setp.lt.f32 	%p4, %f13, %f205;
	setp.gt.f32 	%p5, %f13, %f206;
	or.pred  	%p6, %p4, %p5;
	@%p6 bra 	$L__BB5_6;
	ld.global.f32 	%f217, [%rd81+-8];
	mul.f32 	%f218, %f5, %f217;
	div.rn.f32 	%f219, %f218, %f12;
	mul.f32 	%f220, %f9, %f219;
	div.rn.f32 	%f221, %f220, %f13;
	add.f32 	%f435, %f435, %f221;
	mul.f32 	%f222, %f10, %f219;
	div.rn.f32 	%f223, %f222, %f13;
	add.f32 	%f436, %f436, %f223;
	mul.f32 	%f224, %f11, %f219;
	div.rn.f32 	%f225, %f224, %f13;
	add.f32 	%f437, %f437, %f225;
$L__BB5_6:
	ld.global.f32 	%f226, [%rd84+-4];
	sub.f32 	%f20, %f226, %f1;
	ld.global.f32 	%f227, [%rd83+-4];
	sub.f32 	%f21, %f227, %f2;
	ld.global.f32 	%f228, [%rd82+-4];
	sub.f32 	%f22, %f228, %f3;
	mul.f32 	%f229, %f21, %f21;
	fma.rn.f32 	%f230, %f20, %f20, %f229;
	fma.rn.f32 	%f23, %f22, %f22, %f230;
	sqrt.rn.f32 	%f24, %f23;
	setp.lt.f32 	%p7, %f24, %f205;
	setp.gt.f32 	%p8, %f24, %f206;
	or.pred  	%p9, %p7, %p8;
	@%p9 bra 	$L__BB5_8;
	ld.global.f32 	%f231, [%rd81+-4];
	mul.f32 	%f232, %f5, %f231;
	div.rn.f32 	%f233, %f232, %f23;
	mul.f32 	%f234, %f20, %f233;
	div.rn.f32 	%f235, %f234, %f24;
	add.f32 	%f435, %f435, %f235;
	mul.f32 	%f236, %f21, %f233;
	div.rn.f32 	%f237, %f236, %f24;
	add.f32 	%f436, %f436, %f237;
	mul.f32 	%f238, %f22, %f233;
	div.rn.f32 	%f239, %f238, %f24;
	add.f32 	%f437, %f437, %f239;
$L__BB5_8:
	ld.global.f32 	%f240, [%rd84];
	sub.f32 	%f31, %f240, %f1;
	ld.global.f32 	%f241, [%rd83];
	sub.f32 	%f32, %f241, %f2;
	ld.global.f32 	%f242, [%rd82];
	sub.f32 	%f33, %f242, %f3;
	mul.f32 	%f243, %f32, %f32;
	fma.rn.f32 	%f244, %f31, %f31, %f243;
	fma.rn.f32 	%f34, %f33, %f33, %f244;
	sqrt.rn.f32 	%f35, %f34;
	setp.lt.f32 	%p10, %f35, %f205;
	setp.gt.f32 	%p11, %f35, %f206;
	or.pred  	%p12, %p10, %p11;
	@%p12 bra 	$L__BB5_10;
	ld.global.f32 	%f245, [%rd81];
	mul.f32 	%f246, %f5, %f245;
	div.rn.f32 	%f247, %f246, %f34;
	mul.f32 	%f248, %f31, %f247;
	div.rn.f32 	%f249, %f248, %f35;
	add.f32 	%f435, %f435, %f249;
	mul.f32 	%f250, %f32, %f247;
	div.rn.f32 	%f251, %f250, %f35;
	add.f32 	%f436, %f436, %f251;
	mul.f32 	%f252, %f33, %f247;
	div.rn.f32 	%f253, %f252, %f35;
	add.f32 	%f437, %f437, %f253;
$L__BB5_10:
	ld.global.f32 	%f254, [%rd84+4];
	sub.f32 	%f42, %f254, %f1;
	ld.global.f32 	%f255, [%rd83+4];
	sub.f32 	%f43, %f255, %f2;
	ld.global.f32 	%f256, [%rd82+4];
	sub.f32 	%f44, %f256, %f3;
	mul.f32 	%f257, %f43, %f43;
	fma.rn.f32 	%f258, %f42, %f42, %f257;
	fma.rn.f32 	%f45, %f44, %f44, %f258;
	sqrt.rn.f32 	%f46, %f45;
	setp.lt.f32 	%p13, %f46, %f205;
	setp.gt.f32 	%p14, %f46, %f206;
	or.pred  	%p15, %p13, %p14;
	@%p15 bra 	$L__BB5_12;
	ld.global.f32 	%f259, [%rd81+4];
	mul.f32 	%f260, %f5, %f259;
	div.rn.f32 	%f261, %f260, %f45;
	mul.f32 	%f262, %f42, %f261;
	div.rn.f32 	%f263, %f262, %f46;
	add.f32 	%f435, %f435, %f263;
	mul.f32 	%f264, %f43, %f261;
	div.rn.f32 	%f265, %f264, %f46;
	add.f32 	%f436, %f436, %f265;
	mul.f32 	%f266, %f44, %f261;
	div.rn.f32 	%f267, %f266, %f46;
	add.f32 	%f437, %f437, %f267;
$L__BB5_12:
	and.b32  	%r38, %r43, 2147483644;
	add.s32 	%r36, %r36, 4;
	add.s64 	%rd84, %rd84, 16;
	add.s64 	%rd83, %rd83, 16;
	add.s64 	%rd82, %rd82, 16;
	add.s64 	%rd81, %rd81, 16;
	setp.ne.s32 	%p16, %r36, 0;
	@%p16 bra 	$L__BB5_4;
$L__BB5_13:
	and.b32  	%r8, %r43, 3;
	setp.eq.s32 	%p17, %r8, 0;
	@%p17 bra 	$L__BB5_23;
	setp.eq.s32 	%p18, %r8, 1;
	@%p18 bra 	$L__BB5_20;
	mul.wide.u32 	%rd49, %r38, 4;
	add.s64 	%rd17, %rd4, %rd49;
	ld.global.f32 	%f269, [%rd17];
	sub.f32 	%f59, %f269, %f1;
	add.s64 	%rd18, %rd3, %rd49;
	ld.global.f32 	%f270, [%rd18];
	sub.f32 	%f60, %f270, %f2;
	add.s64 	%rd19, %rd2, %rd49;
	ld.global.f32 	%f271, [%rd19];
	sub.f32 	%f61, %f271, %f3;
	mul.f32 	%f272, %f60, %f60;
	fma.rn.f32 	%f273, %f59, %f59, %f272;
	fma.rn.f32 	%f62, %f61, %f61, %f273;
	sqrt.rn.f32 	%f63, %f62;
	setp.lt.f32 	%p19, %f63, %f205;
	setp.gt.f32 	%p20, %f63, %f206;
	or.pred  	%p21, %p19, %p20;
	add.s64 	%rd20, %rd1, %rd49;
	@%p21 bra 	$L__BB5_17;
	ld.global.f32 	%f274, [%rd20];
	mul.f32 	%f275, %f5, %f274;
	div.rn.f32 	%f276, %f275, %f62;
	mul.f32 	%f277, %f59, %f276;
	div.rn.f32 	%f278, %f277, %f63;
	add.f32 	%f435, %f435, %f278;
	mul.f32 	%f279, %f60, %f276;
	div.rn.f32 	%f280, %f279, %f63;
	add.f32 	%f436, %f436, %f280;
	mul.f32 	%f281, %f61, %f276;
	div.rn.f32 	%f282, %f281, %f63;
	add.f32 	%f437, %f437, %f282;
$L__BB5_17:
	ld.global.f32 	%f283, [%rd17+4];
	sub.f32 	%f70, %f283, %f1;
	ld.global.f32 	%f284, [%rd18+4];
	sub.f32 	%f71, %f284, %f2;
	ld.global.f32 	%f285, [%rd19+4];
	sub.f32 	%f72, %f285, %f3;
	mul.f32 	%f286, %f71, %f71;
	fma.rn.f32 	%f287, %f70, %f70, %f286;
	fma.rn.f32 	%f73, %f72, %f72, %f287;
	sqrt.rn.f32 	%f74, %f73;
	setp.lt.f32 	%p22, %f74, %f205;
	setp.gt.f32 	%p23, %f74, %f206;
	or.pred  	%p24, %p22, %p23;
	@%p24 bra 	$L__BB5_19;
	ld.global.f32 	%f288, [%rd20+4];
	mul.f32 	%f289, %f5, %f288;
	div.rn.f32 	%f290, %f289, %f73;
	mul.f32 	%f291, %f70, %f290;
	div.rn.f32 	%f292, %f291, %f74;
	add.f32 	%f435, %f435, %f292;
	mul.f32 	%f293, %f71, %f290;
	div.rn.f32 	%f294, %f293, %f74;
	add.f32 	%f436, %f436, %f294;
	mul.f32 	%f295, %f72, %f290;
	div.rn.f32 	%f296, %f295, %f74;
	add.f32 	%f437, %f437, %f296;
$L__BB5_19:
	add.s32 	%r38, %r38, 2;
$L__BB5_20:
	and.b32  	%r32, %r43, 1;
	setp.eq.b32 	%p25, %r32, 1;
	not.pred 	%p26, %p25;
	@%p26 bra 	$L__BB5_23;
	mul.wide.u32 	%rd50, %r38, 4;
	add.s64 	%rd51, %rd4, %rd50;
	ld.global.f32 	%f297, [%rd51];
	sub.f32 	%f87, %f297, %f1;
	add.s64 	%rd52, %rd3, %rd50;
	ld.global.f32 	%f298, [%rd52];
	sub.f32 	%f88, %f298, %f2;
	add.s64 	%rd53, %rd2, %rd50;
	ld.global.f32 	%f299, [%rd53];
	sub.f32 	%f89, %f299, %f3;
	mul.f32 	%f300, %f88, %f88;
	fma.rn.f32 	%f301, %f87, %f87, %f300;
	fma.rn.f32 	%f90, %f89, %f89, %f301;
	sqrt.rn.f32 	%f91, %f90;
	setp.lt.f32 	%p27, %f91, %f205;
	setp.gt.f32 	%p28, %f91, %f206;
	or.pred  	%p29, %p27, %p28;
	@%p29 bra 	$L__BB5_23;
	add.s64 	%rd55, %rd1, %rd50;
	ld.global.f32 	%f302, [%rd55];
	mul.f32 	%f303, %f5, %f302;
	div.rn.f32 	%f304, %f303, %f90;
	mul.f32 	%f305, %f87, %f304;
	div.rn.f32 	%f306, %f305, %f91;
	add.f32 	%f435, %f435, %f306;
	mul.f32 	%f307, %f88, %f304;
	div.rn.f32 	%f308, %f307, %f91;
	add.f32 	%f436, %f436, %f308;
	mul.f32 	%f309, %f89, %f304;
	div.rn.f32 	%f310, %f309, %f91;
	add.f32 	%f437, %f437, %f310;
$L__BB5_23:
	setp.ge.s32 	%p30, %r43, %r24;
	@%p30 bra 	$L__BB5_28;
	setp.eq.s32 	%p31, %r43, %r1;
	@%p31 bra 	$L__BB5_27;
	mul.wide.u32 	%rd56, %r43, 4;
	add.s64 	%rd57, %rd4, %rd56;
	ld.global.f32 	%f311, [%rd57];
	sub.f32 	%f98, %f311, %f1;
	add.s64 	%rd58, %rd3, %rd56;
	ld.global.f32 	%f312, [%rd58];
	sub.f32 	%f99, %f312, %f2;
	add.s64 	%rd59, %rd2, %rd56;
	ld.global.f32 	%f313, [%rd59];
	sub.f32 	%f100, %f313, %f3;
	mul.f32 	%f314, %f99, %f99;
	fma.rn.f32 	%f315, %f98, %f98, %f314;
	fma.rn.f32 	%f101, %f100, %f100, %f315;
	sqrt.rn.f32 	%f102, %f101;
	setp.lt.f32 	%p32, %f102, %f205;
	setp.gt.f32 	%p33, %f102, %f206;
	or.pred  	%p34, %p32, %p33;
	@%p34 bra 	$L__BB5_27;
	mul.f32 	%f316, %f207, %f4;
	mul.wide.u32 	%rd60, %r43, 4;
	add.s64 	%rd61, %rd1, %rd60;
	ld.global.f32 	%f317, [%rd61];
	mul.f32 	%f318, %f316, %f317;
	div.rn.f32 	%f319, %f318, %f101;
	mul.f32 	%f320, %f98, %f319;
	div.rn.f32 	%f321, %f320, %f102;
	add.f32 	%f435, %f435, %f321;
	mul.f32 	%f322, %f99, %f319;
	div.rn.f32 	%f323, %f322, %f102;
	add.f32 	%f436, %f436, %f323;
	mul.f32 	%f324, %f100, %f319;
	div.rn.f32 	%f325, %f324, %f102;
	add.f32 	%f437, %f437, %f325;
$L__BB5_27:
	add.s32 	%r43, %r43, 1;
$L__BB5_28:
	setp.ge.s32 	%p35, %r43, %r24;
	@%p35 bra 	$L__BB5_50;
	mul.f32 	%f112, %f207, %f4;
	sub.s32 	%r14, %r24, %r43;
	sub.s32 	%r33, %r43, %r24;
	setp.gt.u32 	%p36, %r33, -4;
	@%p36 bra 	$L__BB5_40;
	and.b32  	%r34, %r14, -4;
	neg.s32 	%r41, %r34;
	mul.wide.u32 	%rd62, %r43, 4;
	add.s64 	%rd63, %rd62, 8;
	add.s64 	%rd88, %rd4, %rd63;
	add.s64 	%rd87, %rd3, %rd63;
	add.s64 	%rd86, %rd1, %rd63;
	add.s64 	%rd85, %rd2, %rd63;
$L__BB5_31:
	.pragma "nounroll";
	ld.global.f32 	%f327, [%rd88+-8];
	sub.f32 	%f116, %f327, %f1;
	ld.global.f32 	%f328, [%rd87+-8];
	sub.f32 	%f117, %f328, %f2;
	ld.global.f32 	%f329, [%rd85+-8];
	sub.f32 	%f118, %f329, %f3;
	mul.f32 	%f330, %f117, %f117;
	fma.rn.f32 	%f331, %f116, %f116, %f330;
	fma.rn.f32 	%f119, %f118, %f118, %f331;
	sqrt.rn.f32 	%f120, %f119;
	setp.lt.f32 	%p37, %f120, %f205;
	setp.gt.f32 	%p38, %f120, %f206;
	or.pred  	%p39, %p37, %p38;
	@%p39 bra 	$L__BB5_33;
	ld.global.f32 	%f332, [%rd86+-8];
	mul.f32 	%f333, %f112, %f332;
	div.rn.f32 	%f334, %f333, %f119;
	mul.f32 	%f335, %f116, %f334;
	div.rn.f32 	%f336, %f335, %f120;
	add.f32 	%f435, %f435, %f336;
	mul.f32 	%f337, %f117, %f334;
	div.rn.f32 	%f338, %f337, %f120;
	add.f32 	%f436, %f436, %f338;
	mul.f32 	%f339, %f118, %f334;
	div.rn.f32 	%f340, %f339, %f120;
	add.f32 	%f437, %f437, %f340;
$L__BB5_33:
	ld.global.f32 	%f341, [%rd88+-4];
	sub.f32 	%f127, %f341, %f1;
	ld.global.f32 	%f342, [%rd87+-4];
	sub.f32 	%f128, %f342, %f2;
	ld.global.f32 	%f343, [%rd85+-4];
	sub.f32 	%f129, %f343, %f3;
	mul.f32 	%f344, %f128, %f128;
	fma.rn.f32 	%f345, %f127, %f127, %f344;
	fma.rn.f32 	%f130, %f129, %f129, %f345;
	sqrt.rn.f32 	%f131, %f130;
	setp.lt.f32 	%p40, %f131, %f205;
	setp.gt.f32 	%p41, %f131, %f206;
	or.pred  	%p42, %p40, %p41;
	@%p42 bra 	$L__BB5_35;
	ld.global.f32 	%f346, [%rd86+-4];
	mul.f32 	%f347, %f112, %f346;
	div.rn.f32 	%f348, %f347, %f130;
	mul.f32 	%f349, %f127, %f348;
	div.rn.f32 	%f350, %f349, %f131;
	add.f32 	%f435, %f435, %f350;
	mul.f32 	%f351, %f128, %f348;
	div.rn.f32 	%f352, %f351, %f131;
	add.f32 	%f436, %f436, %f352;
	mul.f32 	%f353, %f129, %f348;
	div.rn.f32 	%f354, %f353, %f131;
	add.f32 	%f437, %f437, %f354;
$L__BB5_35:
	ld.global.f32 	%f355, [%rd88];
	sub.f32 	%f138, %f355, %f1;
	ld.global.f32 	%f356, [%rd87];
	sub.f32 	%f139, %f356, %f2;
	ld.global.f32 	%f357, [%rd85];
	sub.f32 	%f140, %f357, %f3;
	mul.f32 	%f358, %f139, %f139;
	fma.rn.f32 	%f359, %f138, %f138, %f358;
	fma.rn.f32 	%f141, %f140, %f140, %f359;
	sqrt.rn.f32 	%f142, %f141;
	setp.lt.f32 	%p43, %f142, %f205;
	setp.gt.f32 	%p44, %f142, %f206;
	or.pred  	%p45, %p43, %p44;
	@%p45 bra 	$L__BB5_37;
	ld.global.f32 	%f360, [%rd86];
	mul.f32 	%f361, %f112, %f360;
	div.rn.f32 	%f362, %f361, %f141;
	mul.f32 	%f363, %f138, %f362;
	div.rn.f32 	%f364, %f363, %f142;
	add.f32 	%f435, %f435, %f364;
	mul.f32 	%f365, %f139, %f362;
	div.rn.f32 	%f366, %f365, %f142;
	add.f32 	%f436, %f436, %f366;
	mul.f32 	%f367, %f140, %f362;
	div.rn.f32 	%f368, %f367, %f142;
	add.f32 	%f437, %f437, %f368;
$L__BB5_37:
	ld.global.f32 	%f369, [%rd88+4];
	sub.f32 	%f149, %f369, %f1;
	ld.global.f32 	%f370, [%rd87+4];
	sub.f32 	%f150, %f370, %f2;
	ld.global.f32 	%f371, [%rd85+4];
	sub.f32 	%f151, %f371, %f3;
	mul.f32 	%f372, %f150, %f150;
	fma.rn.f32 	%f373, %f149, %f149, %f372;
	fma.rn.f32 	%f152, %f151, %f151, %f373;
	sqrt.rn.f32 	%f153, %f152;
	setp.lt.f32 	%p46, %f153, %f205;
	setp.gt.f32 	%p47, %f153, %f206;
	or.pred  	%p48, %p46, %p47;
	@%p48 bra 	$L__BB5_39;
	ld.global.f32 	%f374, [%rd86+4];
	mul.f32 	%f375, %f112, %f374;
	div.rn.f32 	%f376, %f375, %f152;
	mul.f32 	%f377, %f149, %f376;
	div.rn.f32 	%f378, %f377, %f153;
	add.f32 	%f435, %f435, %f378;
	mul.f32 	%f379, %f150, %f376;
	div.rn.f32 	%f380, %f379, %f153;
	add.f32 	%f436, %f436, %f380;
	mul.f32 	%f381, %f151, %f376;
	div.rn.f32 	%f382, %f381, %f153;
	add.f32 	%f437, %f437, %f382;
$L__BB5_39:
	add.s32 	%r43, %r43, 4;
	add.s32 	%r41, %r41, 4;
	add.s64 	%rd88, %rd88, 16;
	add.s64 	%rd87, %rd87, 16;
	add.s64 	%rd86, %rd86, 16;
	add.s64 	%rd85, %rd85, 16;
	setp.ne.s32 	%p49, %r41, 0;
	@%p49 bra 	$L__BB5_31;
$L__BB5_40:
	and.b32  	%r21, %r14, 3;
	setp.eq.s32 	%p50, %r21, 0;
	@%p50 bra 	$L__BB5_50;
	setp.eq.s32 	%p51, %r21, 1;
	@%p51 bra 	$L__BB5_47;
	mul.wide.u32 	%rd64, %r43, 4;
	add.s64 	%rd33, %rd4, %rd64;
	ld.global.f32 	%f384, [%rd33];
	sub.f32 	%f166, %f384, %f1;
	add.s64 	%rd34, %rd3, %rd64;
	ld.global.f32 	%f385, [%rd34];
	sub.f32 	%f167, %f385, %f2;
	add.s64 	%rd35, %rd2, %rd64;
	ld.global.f32 	%f386, [%rd35];
	sub.f32 	%f168, %f386, %f3;
	mul.f32 	%f387, %f167, %f167;
	fma.rn.f32 	%f388, %f166, %f166, %f387;
	fma.rn.f32 	%f169, %f168, %f168, %f388;
	sqrt.rn.f32 	%f170, %f169;
	setp.lt.f32 	%p52, %f170, %f205;
	setp.gt.f32 	%p53, %f170, %f206;
	or.pred  	%p54, %p52, %p53;
	add.s64 	%rd36, %rd1, %rd64;
	@%p54 bra 	$L__BB5_44;
	ld.global.f32 	%f389, [%rd36];
	mul.f32 	%f390, %f112, %f389;
	div.rn.f32 	%f391, %f390, %f169;
	mul.f32 	%f392, %f166, %f391;
	div.rn.f32 	%f393, %f392, %f170;
	add.f32 	%f435, %f435, %f393;
	mul.f32 	%f394, %f167, %f391;
	div.rn.f32 	%f395, %f394, %f170;
	add.f32 	%f436, %f436, %f395;
	mul.f32 	%f396, %f168, %f391;
	div.rn.f32 	%f397, %f396, %f170;
	add.f32 	%f437, %f437, %f397;
$L__BB5_44:
	ld.global.f32 	%f398, [%rd33+4];
	sub.f32 	%f177, %f398, %f1;
	ld.global.f32 	%f399, [%rd34+4];
	sub.f32 	%f178, %f399, %f2;
	ld.global.f32 	%f400, [%rd35+4];
	sub.f32 	%f179, %f400, %f3;
	mul.f32 	%f401, %f178, %f178;
	fma.rn.f32 	%f402, %f177, %f177, %f401;
	fma.rn.f32 	%f180, %f179, %f179, %f402;
	sqrt.rn.f32 	%f181, %f180;
	setp.lt.f32 	%p55, %f181, %f205;
	setp.gt.f32 	%p56, %f181, %f206;
	or.pred  	%p57, %p55, %p56;
	@%p57 bra 	$L__BB5_46;
	ld.global.f32 	%f403, [%rd36+4];
	mul.f32 	%f404, %f112, %f403;
	div.rn.f32 	%f405, %f404, %f180;
	mul.f32 	%f406, %f177, %f405;
	div.rn.f32 	%f407, %f406, %f181;
	add.f32 	%f435, %f435, %f407;
	mul.f32 	%f408, %f178, %f405;
	div.rn.f32 	%f409, %f408, %f181;
	add.f32 	%f436, %f436, %f409;
	mul.f32 	%f410, %f179, %f405;
	div.rn.f32 	%f411, %f410, %f181;
	add.f32 	%f437, %f437, %f411;
$L__BB5_46:
	add.s32 	%r43, %r43, 2;
$L__BB5_47:
	and.b32  	%r35, %r14, 1;
	setp.eq.b32 	%p58, %r35, 1;
	not.pred 	%p59, %p58;
	@%p59 bra 	$L__BB5_50;
	mul.wide.u32 	%rd65, %r43, 4;
	add.s64 	%rd66, %rd4, %rd65;
	ld.global.f32 	%f412, [%rd66];
	sub.f32 	%f194, %f412, %f1;
	add.s64 	%rd67, %rd3, %rd65;
	ld.global.f32 	%f413, [%rd67];
	sub.f32 	%f195, %f413, %f2;
	add.s64 	%rd68, %rd2, %rd65;
	ld.global.f32 	%f414, [%rd68];
	sub.f32 	%f196, %f414, %f3;
	mul.f32 	%f415, %f195, %f195;
	fma.rn.f32 	%f416, %f194, %f194, %f415;
	fma.rn.f32 	%f197, %f196, %f196, %f416;
	sqrt.rn.f32 	%f198, %f197;
	setp.lt.f32 	%p60, %f198, %f205;
	setp.gt.f32 	%p61, %f198, %f206;
	or.pred  	%p62, %p60, %p61;
	@%p62 bra 	$L__BB5_50;
	add.s64 	%rd70, %rd1, %rd65;
	ld.global.f32 	%f417, [%rd70];
	mul.f32 	%f418, %f112, %f417;
	div.rn.f32 	%f419, %f418, %f197;
	mul.f32 	%f420, %f194, %f419;
	div.rn.f32 	%f421, %f420, %f198;
	add.f32 	%f435, %f435, %f421;
	mul.f32 	%f422, %f195, %f419;
	div.rn.f32 	%f423, %f422, %f198;
	add.f32 	%f436, %f436, %f423;
	mul.f32 	%f424, %f196, %f419;
	div.rn.f32 	%f425, %f424, %f198;
	add.f32 	%f437, %f437, %f425;
$L__BB5_50:
	ld.param.u64 	%rd80, [_Z10attractorsPfS_S_S_S_S_S_ifff_param_5];
	ld.param.u64 	%rd79, [_Z10attractorsPfS_S_S_S_S_S_ifff_param_4];
	ld.param.u64 	%rd78, [_Z10attractorsPfS_S_S_S_S_S_ifff_param_3];
	cvta.to.global.u64 	%rd71, %rd78;
	mul.wide.s32 	%rd72, %r1, 4;
	add.s64 	%rd73, %rd71, %rd72;
	ld.global.f32 	%f426, [%rd73];
	add.f32 	%f427, %f435, %f426;
	st.global.f32 	[%rd73], %f427;
	cvta.to.global.u64 	%rd74, %rd79;
	add.s64 	%rd75, %rd74, %rd72;
	ld.global.f32 	%f428, [%rd75];
	add.f32 	%f429, %f436, %f428;
	st.global.f32 	[%rd75], %f429;
	cvta.to.global.u64 	%rd76, %rd80;
	add.s64 	%rd77, %rd76, %rd72;
	ld.global.f32 	%f430, [%rd77];
	add.f32 	%f431, %f437, %f430;
	st.global.f32 	[%rd77], %f431;
$L__BB5_51:
	ret;

}
	// .globl	_Z14computeSpringsPjS_PfS0_S0_S0_S0_S0_S0_S0_S0_S0_S0_S0_S0_PbS0_S0_bj
.visible .entry _Z14computeSpringsPjS_PfS0_S0_S0_S0_S0_S0_S0_S0_S0_S0_S0_S0_PbS0_S0_bj(
	.param .u64 .ptr .align 1 _Z14computeSpringsPjS_PfS0_S0_S0_S0_S0_S0_S0_S0_S0_S0_S0_S0_PbS0_S0_bj_param_0,
	.param .u64 .ptr .align 1 _Z14computeSpringsPjS_PfS0_S0_S0_S0_S0_S0_S0_S0_S0_S0_S0_S0_PbS0_S0_bj_param_1,
	.param .u64 .ptr .align 1 _Z14computeSpringsPjS_PfS0_S0_S0_S0_S0_S0_S0_S0_S0_S0_S0_S0_PbS0_S0_bj_param_2,
	.param .u64 .ptr .align 1 _Z14computeSpringsPjS_PfS0_S0_S0_S0_S0_S0_S0_S0_S0_S0_S0_S0_PbS0_S0_bj_param_3,
	.param .u64 .ptr .align 1 _Z14computeSpringsPjS_PfS0_S0_S0_S0_S0_S0_S0_S0_S0_S0_S0_S0_PbS0_S0_bj_param_4,
	.param .u64 .ptr .align 1 _Z14computeSpringsPjS_PfS0_S0_S0_S0_S0_S0_S0_S0_S0_S0_S0_S0_PbS0_S0_bj_param_5,
	.param .u64 .ptr .align 1 _Z14computeSpringsPjS_PfS0_S0_S0_S0_S0_S0_S0_S0_S0_S0_S0_S0_PbS0_S0_bj_param_6,
	.param .u64 .ptr .align 1 _Z14computeSpringsPjS_PfS0_S0_S0_S0_S0_S0_S0_S0_S0_S0_S0_S0_PbS0_S0_bj_param_7,
	.param .u64 .ptr .align 1 _Z14computeSpringsPjS_PfS0_S0_S0_S0_S0_S0_S0_S0_S0_S0_S0_S0_PbS0_S0_bj_param_8,
	.param .u64 .ptr .align 1 _Z14computeSpringsPjS_PfS0_S0_S0_S0_S0_S0_S0_S0_S0_S0_S0_S0_PbS0_S0_bj_param_9,
	.param .u64 .ptr .align 1 _Z14computeSpringsPjS_PfS0_S0_S0_S0_S0_S0_S0_S0_S0_S0_S0_S0_PbS0_S0_bj_param_10,
	.param .u64 .ptr .align 1 _Z14computeSpringsPjS_PfS0_S0_S0_S0_S0_S0_S0_S0_S0_S0_S0_S0_PbS0_S0_bj_param_11,
	.param .u64 .ptr .align 1 _Z14computeSpringsPjS_PfS0_S0_S0_S0_S0_S0_S0_S0_S0_S0_S0_S0_PbS0_S0_bj_param_12,
	.param .u64 .ptr .align 1 _Z14computeSpringsPjS_PfS0_S0_S0_S0_S0_S0_S0_S0_S0_S0_S0_S0_PbS0_S0_bj_param_13,
	.param .u64 .ptr .align 1 _Z14computeSpringsPjS_PfS0_S0_S0_S0_S0_S0_S0_S0_S0_S0_S0_S0_PbS0_S0_bj_param_14,
	.param .u64 .ptr .align 1 _Z14computeSpringsPjS_PfS0_S0_S0_S0_S0_S0_S0_S0_S0_S0_S0_S0_PbS0_S0_bj_param_15,
	.param .u64 .ptr .align 1 _Z14computeSpringsPjS_PfS0_S0_S0_S0_S0_S0_S0_S0_S0_S0_S0_S0_PbS0_S0_bj_param_16,
	.param .u64 .ptr .align 1 _Z14computeSpringsPjS_PfS0_S0_S0_S0_S0_S0_S0_S0_S0_S0_S0_S0_PbS0_S0_bj_param_17,
	.param .u8 _Z14computeSpringsPjS_PfS0_S0_S0_S0_S0_S0_S0_S0_S0_S0_S0_S0_PbS0_S0_bj_param_18,
	.param .u32 _Z14computeSpringsPjS_PfS0_S0_S0_S0_S0_S0_S0_S0_S0_S0_S0_S0_PbS0_S0_bj_param_19
)
.maxntid 512
{
	.reg .pred 	%p<7>;
	.reg .b16 	%rs<3>;
	.reg .b32 	%r<10>;
	.reg .b32 	%f<58>;
	.reg .b64 	%rd<81>;
	.reg .b64 	%fd<4>;

	ld.param.u64 	%rd1, [_Z14computeSpringsPjS_PfS0_S0_S0_S0_S0_S0_S0_S0_S0_S0_S0_S0_PbS0_S0_bj_param_0];
	ld.param.u64 	%rd2, [_Z14computeSpringsPjS_PfS0_S0_S0_S0_S0_S0_S0_S0_S0_S0_S0_S0_PbS0_S0_bj_param_1];
	ld.param.u64 	%rd3, [_Z14computeSpringsPjS_PfS0_S0_S0_S0_S0_S0_S0_S0_S0_S0_S0_S0_PbS0_S0_bj_param_2];
	ld.param.u64 	%rd4, [_Z14computeSpringsPjS_PfS0_S0_S0_S0_S0_S0_S0_S0_S0_S0_S0_S0_PbS0_S0_bj_param_3];
	ld.param.u64 	%rd5, [_Z14computeSpringsPjS_PfS0_S0_S0_S0_S0_S0_S0_S0_S0_S0_S0_S0_PbS0_S0_bj_param_4];
	ld.param.u64 	%rd12, [_Z14computeSpringsPjS_PfS0_S0_S0_S0_S0_S0_S0_S0_S0_S0_S0_S0_PbS0_S0_bj_param_11];
	ld.param.u64 	%rd13, [_Z14computeSpringsPjS_PfS0_S0_S0_S0_S0_S0_S0_S0_S0_S0_S0_S0_PbS0_S0_bj_param_12];
	ld.param.u64 	%rd14, [_Z14computeSpringsPjS_PfS0_S0_S0_S0_S0_S0_S0_S0_S0_S0_S0_S0_PbS0_S0_bj_param_13];
	ld.param.u64 	%rd15, [_Z14computeSpringsPjS_PfS0_S0_S0_S0_S0_S0_S0_S0_S0_S0_S0_S0_PbS0_S0_bj_param_14];
	ld.param.u64 	%rd16, [_Z14computeSpringsPjS_PfS0_S0_S0_S0_S0_S0_S0_S0_S0_S0_S0_S0_PbS0_S0_bj_param_15];
	ld.param.u64 	%rd17, [_Z14computeSpringsPjS_PfS0_S0_S0_S0_S0_S0_S0_S0_S0_S0_S0_S0_PbS0_S0_bj_param_16];
	ld.param.u64 	%rd18, [_Z14computeSpringsPjS_PfS0_S0_S0_S0_S0_S0_S0_S0_S0_S0_S0_S0_PbS0_S0_bj_param_17];
	ld.param.s8 	%rs1, [_Z14computeSpringsPjS_PfS0_S0_S0_S0_S0_S0_S0_S0_S0_S0_S0_S0_PbS0_S0_bj_param_18];
	ld.param.u32 	%r4, [_Z14computeSpringsPjS_PfS0_S0_S0_S0_S0_S0_S0_S0_S0_S0_S0_S0_PbS0_S0_bj_param_19];
	mov.u32 	%r5, %ctaid.x;
	mov.u32 	%r6, %ntid.x;
	mov.u32 	%r7, %tid.x;
	mad.lo.s32 	%r1, %r5, %r6, %r7;
	setp.ge.u32 	%p1, %r1, %r4;
	@%p1 bra 	$L__BB6_6;
	cvta.to.global.u64 	%rd19, %rd16;
	cvt.s64.s32 	%rd20, %r1;
	add.s64 	%rd21, %rd19, %rd20;
	ld.global.u8 	%rs2, [%rd21];
	setp.ne.s16 	%p2, %rs2, 0;
	@%p2 bra 	$L__BB6_6;
	cvta.to.global.u64 	%rd22, %rd5;
	cvta.to.global.u64 	%rd23, %rd4;
	cvta.to.global.u64 	%rd24, %rd3;
	cvta.to.global.u64 	%rd25, %rd1;
	mul.wide.s32 	%rd26, %r1, 4;
	add.s64 	%rd27, %rd25, %rd26;
	ld.global.u32 	%r2, [%rd27];
	cvta.to.global.u64 	%rd28, %rd2;
	add.s64 	%rd29, %rd28, %rd26;
	ld.global.u32 	%r3, [%rd29];
	mul.wide.u32 	%rd30, %r2, 4;
	add.s64 	%rd31, %rd24, %rd30;
	ld.global.f32 	%f1, [%rd31];
	add.s64 	%rd32, %rd23, %rd30;
	ld.global.f32 	%f2, [%rd32];
	add.s64 	%rd33, %rd22, %rd30;
	ld.global.f32 	%f3, [%rd33];
	mul.wide.u32 	%rd34, %r3, 4;
	add.s64 	%rd35, %rd24, %rd34;
	ld.global.f32 	%f4, [%rd35];
	add.s64 	%rd36, %rd23, %rd34;
	ld.global.f32 	%f5, [%rd36];
	add.s64 	%rd37, %rd22, %rd34;
	ld.global.f32 	%f6, [%rd37];
	sub.f32 	%f7, %f4, %f1;
	sub.f32 	%f8, %f5, %f2;
	sub.f32 	%f9, %f6, %f3;
	mul.f32 	%f17, %f8, %f8;
	fma.rn.f32 	%f18, %f7, %f7, %f17;
	fma.rn.f32 	%f19, %f9, %f9, %f18;
	sqrt.rn.f32 	%f10, %f19;
	cvt.f64.f32 	%fd1, %f10;
	setp.lt.f64 	%p3, %fd1, 0d3F1A36E2EB1C432D;
	@%p3 bra 	$L__BB6_6;
	cvta.to.global.u64 	%rd38, %rd12;
	add.s64 	%rd40, %rd38, %rd26;
	ld.global.f32 	%f11, [%rd40];
	cvta.to.global.u64 	%rd41, %rd13;
	add.s64 	%rd42, %rd41, %rd26;
	ld.global.f32 	%f12, [%rd42];
	cvta.to.global.u64 	%rd43, %rd14;
	add.s64 	%rd44, %rd43, %rd26;
	ld.global.f32 	%f13, [%rd44];
	cvta.to.global.u64 	%rd45, %rd15;
	add.s64 	%rd46, %rd45, %rd26;
	ld.global.f32 	%f14, [%rd46];
	setp.eq.s16 	%p4, %rs1, 0;
	cvt.f64.f32 	%fd2, %f13;
	setp.leu.f64 	%p5, %fd2, 0d3EB0C6F7A0B5ED8D;
	mov.f32 	%f57, 0f00000000;
	or.pred  	%p6, %p4, %p5;
	@%p6 bra 	$L__BB6_5;
	ld.param.u64 	%rd77, [_Z14computeSpringsPjS_PfS0_S0_S0_S0_S0_S0_S0_S0_S0_S0_S0_S0_PbS0_S0_bj_param_7];
	ld.param.u64 	%rd76, [_Z14computeSpringsPjS_PfS0_S0_S0_S0_S0_S0_S0_S0_S0_S0_S0_S0_PbS0_S0_bj_param_6];
	ld.param.u64 	%rd75, [_Z14computeSpringsPjS_PfS0_S0_S0_S0_S0_S0_S0_S0_S0_S0_S0_S0_PbS0_S0_bj_param_5];
	cvta.to.global.u64 	%rd47, %rd77;
	cvta.to.global.u64 	%rd48, %rd76;
	cvta.to.global.u64 	%rd49, %rd75;
	mul.wide.u32 	%rd50, %r2, 4;
	add.s64 	%rd51, %rd49, %rd50;
	ld.global.f32 	%f21, [%rd51];
	add.s64 	%rd52, %rd48, %rd50;
	ld.global.f32 	%f22, [%rd52];
	add.s64 	%rd53, %rd47, %rd50;
	ld.global.f32 	%f23, [%rd53];
	mul.wide.u32 	%rd54, %r3, 4;
	add.s64 	%rd55, %rd49, %rd54;
	ld.global.f32 	%f24, [%rd55];
	add.s64 	%rd56, %rd48, %rd54;
	ld.global.f32 	%f25, [%rd56];
	add.s64 	%rd57, %rd47, %rd54;
	ld.global.f32 	%f26, [%rd57];
	sub.f32 	%f27, %f24, %f21;
	sub.f32 	%f28, %f25, %f22;
	sub.f32 	%f29, %f26, %f23;
	neg.f32 	%f30, %f13;
	mul.f32 	%f31, %f8, %f28;
	fma.rn.f32 	%f32, %f7, %f27, %f31;
	fma.rn.f32 	%f33, %f9, %f29, %f32;
	mul.f32 	%f34, %f33, %f30;
	div.rn.f32 	%f57, %f34, %f10;
$L__BB6_5:
	ld.param.u64 	%rd80, [_Z14computeSpringsPjS_PfS0_S0_S0_S0_S0_S0_S0_S0_S0_S0_S0_S0_PbS0_S0_bj_param_10];
	ld.param.u64 	%rd79, [_Z14computeSpringsPjS_PfS0_S0_S0_S0_S0_S0_S0_S0_S0_S0_S0_S0_PbS0_S0_bj_param_9];
	ld.param.u64 	%rd78, [_Z14computeSpringsPjS_PfS0_S0_S0_S0_S0_S0_S0_S0_S0_S0_S0_S0_PbS0_S0_bj_param_8];
	cvta.to.global.u64 	%rd58, %rd80;
	cvta.to.global.u64 	%rd59, %rd79;
	cvta.to.global.u64 	%rd60, %rd78;
	sub.f32 	%f35, %f10, %f12;
	mul.f32 	%f36, %f11, %f35;
	sub.f32 	%f37, %f57, %f36;
	div.rn.f32 	%f38, %f37, %f10;
	mul.f32 	%f39, %f7, %f38;
	mul.f32 	%f40, %f8, %f38;
	mul.f32 	%f41, %f9, %f38;
	mul.wide.u32 	%rd61, %r2, 4;
	add.s64 	%rd62, %rd60, %rd61;
	ld.global.f32 	%f42, [%rd62];
	sub.f32 	%f43, %f42, %f39;
	st.global.f32 	[%rd62], %f43;
	add.s64 	%rd63, %rd59, %rd61;
	ld.global.f32 	%f44, [%rd63];
	sub.f32 	%f45, %f44, %f40;
	st.global.f32 	[%rd63], %f45;
	add.s64 	%rd64, %rd58, %rd61;
	ld.global.f32 	%f46, [%rd64];
	sub.f32 	%f47, %f46, %f41;
	st.global.f32 	[%rd64], %f47;
	mul.wide.u32 	%rd65, %r3, 4;
	add.s64 	%rd66, %rd60, %rd65;
	ld.global.f32 	%f48, [%rd66];
	add.f32 	%f49, %f39, %f48;
	st.global.f32 	[%rd66], %f49;
	add.s64 	%rd67, %rd59, %rd65;
	ld.global.f32 	%f50, [%rd67];
	add.f32 	%f51, %f40, %f50;
	st.global.f32 	[%rd67], %f51;
	add.s64 	%rd68, %rd58, %rd65;
	ld.global.f32 	%f52, [%rd68];
	add.f32 	%f53, %f41, %f52;
	st.global.f32 	[%rd68], %f53;
	mul.lo.s32 	%r8, %r1, 6;
	cvta.to.global.u64 	%rd69, %rd18;
	mul.wide.s32 	%rd70, %r8, 4;
	add.s64 	%rd71, %rd69, %rd70;
	st.global.f32 	[%rd71], %f1;
	st.global.f32 	[%rd71+4], %f2;
	st.global.f32 	[%rd71+8], %f3;
	st.global.f32 	[%rd71+12], %f4;
	st.global.f32 	[%rd71+16], %f5;
	st.global.f32 	[%rd71+20], %f6;
	abs.f32 	%f54, %f38;
	div.rn.f32 	%f55, %f54, %f14;
	min.f32 	%f56, %f55, 0f3F800000;
	shl.b32 	%r9, %r1, 1;
	cvta.to.global.u64 	%rd72, %rd17;
	mul.wide.s32 	%rd73, %r9, 4;
	add.s64 	%rd74, %rd72, %rd73;
	st.global.f32 	[%rd74], %f56;
	st.global.f32 	[%rd74+4], %f56;
$L__BB6_6:
	ret;

}
	// .globl	_Z13dynamicSchemePfS_S_S_S_S_S_S_S_S_fj
.visible .entry _Z13dynamicSchemePfS_S_S_S_S_S_S_S_S_fj(
	.param .u64 .ptr .align 1 _Z13dynamicSchemePfS_S_S_S_S_S_S_S_S_fj_param_0,
	.param .u64 .ptr .align 1 _Z13dynamicSchemePfS_S_S_S_S_S_S_S_S_fj_param_1,
	.param .u64 .ptr .align 1 _Z13dynamicSchemePfS_S_S_S_S_S_S_S_S_fj_param_2,
	.param .u64 .ptr .align 1 _Z13dynamicSchemePfS_S_S_S_S_S_S_S_S_fj_param_3,
	.param .u64 .ptr .align 1 _Z13dynamicSchemePfS_S_S_S_S_S_S_S_S_fj_param_4,
	.param .u64 .ptr .align 1 _Z13dynamicSchemePfS_S_S_S_S_S_S_S_S_fj_param_5,
	.param .u64 .ptr .align 1 _Z13dynamicSchemePfS_S_S_S_S_S_S_S_S_fj_param_6,
	.param .u64 .ptr .align 1 _Z13dynamicSchemePfS_S_S_S_S_S_S_S_S_fj_param_7,
	.param .u64 .ptr .align 1 _Z13dynamicSchemePfS_S_S_S_S_S_S_S_S_fj_param_8,
	.param .u64 .ptr .align 1 _Z13dynamicSchemePfS_S_S_S_S_S_S_S_S_fj_param_9,
	.param .f32 _Z13dynamicSchemePfS_S_S_S_S_S_S_S_S_fj_param_10,
	.param .u32 _Z13dynamicSchemePfS_S_S_S_S_S_S_S_S_fj_param_11
)
{
	.reg .pred 	%p<2>;
	.reg .b32 	%r<7>;
	.reg .b32 	%f<24>;
	.reg .b64 	%rd<35>;

	ld.param.u64 	%rd2, [_Z13dynamicSchemePfS_S_S_S_S_S_S_S_S_fj_param_1];
	ld.param.u64 	%rd4, [_Z13dynamicSchemePfS_S_S_S_S_S_S_S_S_fj_param_3];
	ld.param.u64 	%rd5, [_Z13dynamicSchemePfS_S_S_S_S_S_S_S_S_fj_param_4];
	ld.param.u64 	%rd6, [_Z13dynamicSchemePfS_S_S_S_S_S_S_S_S_fj_param_5];
	ld.param.u64 	%rd8, [_Z13dynamicSchemePfS_S_S_S_S_S_S_S_S_fj_param_7];
	ld.param.u64 	%rd9, [_Z13dynamicSchemePfS_S_S_S_S_S_S_S_S_fj_param_8];
	ld.param.u64 	%rd10, [_Z13dynamicSchemePfS_S_S_S_S_S_S_S_S_fj_param_9];
	ld.param.f32 	%f1, [_Z13dynamicSchemePfS_S_S_S_S_S_S_S_S_fj_param_10];
	ld.param.u32 	%r2, [_Z13dynamicSchemePfS_S_S_S_S_S_S_S_S_fj_param_11];
	mov.u32 	%r3, %ctaid.x;
	mov.u32 	%r4, %ntid.x;
	mov.u32 	%r5, %tid.x;
	mad.lo.s32 	%r1, %r3, %r4, %r5;
	setp.ge.u32 	%p1, %r1, %r2;
	@%p1 bra 	$L__BB7_2;
	ld.param.u64 	%rd34, [_Z13dynamicSchemePfS_S_S_S_S_S_S_S_S_fj_param_6];
	ld.param.u64 	%rd33, [_Z13dynamicSchemePfS_S_S_S_S_S_S_S_S_fj_param_2];
	ld.param.u64 	%rd32, [_Z13dynamicSchemePfS_S_S_S_S_S_S_S_S_fj_param_0];
	cvta.to.global.u64 	%rd11, %rd10;
	cvta.to.global.u64 	%rd12, %rd34;
	cvta.to.global.u64 	%rd13, %rd4;
	cvta.to.global.u64 	%rd14, %rd8;
	cvta.to.global.u64 	%rd15, %rd5;
	cvta.to.global.u64 	%rd16, %rd9;
	cvta.to.global.u64 	%rd17, %rd6;
	cvta.to.global.u64 	%rd18, %rd32;
	cvta.to.global.u64 	%rd19, %rd2;
	cvta.to.global.u64 	%rd20, %rd33;
	mul.wide.s32 	%rd21, %r1, 4;
	add.s64 	%rd22, %rd11, %rd21;
	ld.global.f32 	%f2, [%rd22];
	add.s64 	%rd23, %rd12, %rd21;
	ld.global.f32 	%f3, [%rd23];
	mul.f32 	%f4, %f1, %f3;
	add.s64 	%rd24, %rd13, %rd21;
	ld.global.f32 	%f5, [%rd24];
	fma.rn.f32 	%f6, %f2, %f4, %f5;
	st.global.f32 	[%rd24], %f6;
	add.s64 	%rd25, %rd14, %rd21;
	ld.global.f32 	%f7, [%rd25];
	mul.f32 	%f8, %f1, %f7;
	add.s64 	%rd26, %rd15, %rd21;
	ld.global.f32 	%f9, [%rd26];
	fma.rn.f32 	%f10, %f2, %f8, %f9;
	st.global.f32 	[%rd26], %f10;
	add.s64 	%rd27, %rd16, %rd21;
	ld.global.f32 	%f11, [%rd27];
	mul.f32 	%f12, %f1, %f11;
	add.s64 	%rd28, %rd17, %rd21;
	ld.global.f32 	%f13, [%rd28];
	fma.rn.f32 	%f14, %f2, %f12, %f13;
	st.global.f32 	[%rd28], %f14;
	ld.global.f32 	%f15, [%rd24];
	add.s64 	%rd29, %rd18, %rd21;
	ld.global.f32 	%f16, [%rd29];
	fma.rn.f32 	%f17, %f1, %f15, %f16;
	st.global.f32 	[%rd29], %f17;
	ld.global.f32 	%f18, [%rd26];
	add.s64 	%rd30, %rd19, %rd21;
	ld.global.f32 	%f19, [%rd30];
	fma.rn.f32 	%f20, %f1, %f18, %f19;
	st.global.f32 	[%rd30], %f20;
	ld.global.f32 	%f21, [%rd28];
	add.s64 	%rd31, %rd20, %rd21;
	ld.global.f32 	%f22, [%rd31];
	fma.rn.f32 	%f23, %f1, %f21, %f22;
	st.global.f32 	[%rd31], %f23;
	mov.b32 	%r6, 0;
	st.global.u32 	[%rd23], %r6;
	st.global.u32 	[%rd25], %r6;
	st.global.u32 	[%rd27], %r6;
$L__BB7_2:
	ret;

}


// ===== COMPILED SASS (sm_100) =====

	.target	sm_100

	.elftype	@"ET_EXEC"


//--------------------- .note.nv.tkinfo           --------------------------
	.section	.note.nv.tkinfo,"",@"SHT_NOTE"
	.sectionflags	@"SHF_NOTE_NV_TKINFO"
	.tkinfo
        /*0018*/ 	.word	0x00000002
        /*0030*/ 	.string	""
        /*0030*/ 	.string	"ptxas"
        /*0030*/ 	.string	"Cuda compilation tools, release 13.0, V13.0.88"
        /*0030*/ 	.string	"Build cuda_13.0.r13.0/compiler.36424714_0"
        /*0030*/ 	.string	"-arch sm_100 -m 64 "



//--------------------- .note.nv.cuinfo           --------------------------
	.section	.note.nv.cuinfo,"",@"SHT_NOTE"
	.sectionflags	@"SHF_NOTE_NV_CUINFO"
        /*0018*/ 	.short	0x0002
        /*001a*/ 	.short	0x0064
        /*001c*/ 	.short	0x0082
	.zero		2


//--------------------- .nv.info                  --------------------------
	.section	.nv.info,"",@"SHT_CUDA_INFO"
	.align	4


	//----- nvinfo : EIATTR_REGCOUNT
	.align		4
        /*0000*/ 	.byte	0x04, 0x2f
        /*0002*/ 	.short	(.L_1 - .L_0)
	.align		4
.L_0:
        /*0004*/ 	.word	index@(_Z14forceConstantePfS_S_ifff)
        /*0008*/ 	.word	0x00000010


	//----- nvinfo : EIATTR_FRAME_SIZE
	.align		4
.L_1:
        /*000c*/ 	.byte	0x04, 0x11
        /*000e*/ 	.short	(.L_3 - .L_2)
	.align		4
.L_2:
        /*0010*/ 	.word	index@(_Z14forceConstantePfS_S_ifff)
        /*0014*/ 	.word	0x00000000


	//----- nvinfo : EIATTR_REGCOUNT
	.align		4
.L_3:
        /*0018*/ 	.byte	0x04, 0x2f
        /*001a*/ 	.short	(.L_5 - .L_4)
	.align		4
.L_4:
        /*001c*/ 	.word	index@(_Z22forceMassiqueConstantePfS_S_S_ifff)
        /*0020*/ 	.word	0x00000012


	//----- nvinfo : EIATTR_FRAME_SIZE
	.align		4
.L_5:
        /*0024*/ 	.byte	0x04, 0x11
        /*0026*/ 	.short	(.L_7 - .L_6)
	.align		4
.L_6:
        /*0028*/ 	.word	index@(_Z22forceMassiqueConstantePfS_S_S_ifff)
        /*002c*/ 	.word	0x00000000


	//----- nvinfo : EIATTR_REGCOUNT
	.align		4
.L_7:
        /*0030*/ 	.byte	0x04, 0x2f
        /*0032*/ 	.short	(.L_9 - .L_8)
	.align		4
.L_8:
        /*0034*/ 	.word	index@(_Z16pousseeArchimedePfS_S_S_S_S_S_ifffff)
        /*0038*/ 	.word	0x00000016


	//----- nvinfo : EIATTR_FRAME_SIZE
	.align		4
.L_9:
        /*003c*/ 	.byte	0x04, 0x11
        /*003e*/ 	.short	(.L_11 - .L_10)
	.align		4
.L_10:
        /*0040*/ 	.word	index@(_Z16pousseeArchimedePfS_S_S_S_S_S_ifffff)
        /*0044*/ 	.word	0x00000000


	//----- nvinfo : EIATTR_REGCOUNT
	.align		4
.L_11:
        /*0048*/ 	.byte	0x04, 0x2f
        /*004a*/ 	.short	(.L_13 - .L_12)
	.align		4
.L_12:
        /*004c*/ 	.word	index@(_Z16frottementFluidePfS_S_S_S_S_S_S_S_iff)
        /*0050*/ 	.word	0x00000012


	//----- nvinfo : EIATTR_FRAME_SIZE
	.align		4
.L_13:
        /*0054*/ 	.byte	0x04, 0x11
        /*0056*/ 	.short	(.L_15 - .L_14)
	.align		4
.L_14:
        /*0058*/ 	.word	index@(_Z16frottementFluidePfS_S_S_S_S_S_S_S_iff)
        /*005c*/ 	.word	0x00000000


	//----- nvinfo : EIATTR_REGCOUNT
	.align		4
.L_15:
        /*0060*/ 	.byte	0x04, 0x2f
        /*0062*/ 	.short	(.L_17 - .L_16)
	.align		4
.L_16:
        /*0064*/ 	.word	index@(_Z22frottementFluideAvancePfS_S_S_S_S_S_S_S_S_iffff)
        /*0068*/ 	.word	0x00000016


	//----- nvinfo : EIATTR_FRAME_SIZE
	.align		4
.L_17:
        /*006c*/ 	.byte	0x04, 0x11
        /*006e*/ 	.short	(.L_19 - .L_18)
	.align		4
.L_18:
        /*0070*/ 	.word	index@(_Z22frottementFluideAvancePfS_S_S_S_S_S_S_S_S_iffff)
        /*0074*/ 	.word	0x00000000


	//----- nvinfo : EIATTR_REGCOUNT
	.align		4
.L_19:
        /*0078*/ 	.byte	0x04, 0x2f
        /*007a*/ 	.short	(.L_21 - .L_20)
	.align		4
.L_20:
        /*007c*/ 	.word	index@(_Z10attractorsPfS_S_S_S_S_S_ifff)
        /*0080*/ 	.word	0x00000025


	//----- nvinfo : EIATTR_FRAME_SIZE
	.align		4
.L_21:
        /*0084*/ 	.byte	0x04, 0x11
        /*0086*/ 	.short	(.L_23 - .L_22)
	.align		4
.L_22:
        /*0088*/ 	.word	index@($__internal_3_$__cuda_sm3x_div_rn_noftz_f32_slowpath)
        /*008c*/ 	.word	0x00000000


	//----- nvinfo : EIATTR_FRAME_SIZE
	.align		4
.L_23:
        /*0090*/ 	.byte	0x04, 0x11
        /*0092*/ 	.short	(.L_25 - .L_24)
	.align		4
.L_24:
        /*0094*/ 	.word	index@($__internal_2_$__cuda_sm20_sqrt_rn_f32_slowpath)
        /*0098*/ 	.word	0x00000000


	//----- nvinfo : EIATTR_FRAME_SIZE
	.align		4
.L_25:
        /*009c*/ 	.byte	0x04, 0x11
        /*009e*/ 	.short	(.L_27 - .L_26)
	.align		4
.L_26:
        /*00a0*/ 	.word	index@(_Z10attractorsPfS_S_S_S_S_S_ifff)
        /*00a4*/ 	.word	0x00000000


	//----- nvinfo : EIATTR_REGCOUNT
	.align		4
.L_27:
        /*00a8*/ 	.byte	0x04, 0x2f
        /*00aa*/ 	.short	(.L_29 - .L_28)
	.align		4
.L_28:
        /*00ac*/ 	.word	index@(_Z14computeSpringsPjS_PfS0_S0_S0_S0_S0_S0_S0_S0_S0_S0_S0_S0_PbS0_S0_bj)
        /*00b0*/ 	.word	0x00000020


	//----- nvinfo : EIATTR_FRAME_SIZE
	.align		4
.L_29:
        /*00b4*/ 	.byte	0x04, 0x11
        /*00b6*/ 	.short	(.L_31 - .L_30)
	.align		4
.L_30:
        /*00b8*/ 	.word	index@($__internal_1_$__cuda_sm3x_div_rn_noftz_f32_slowpath)
        /*00bc*/ 	.word	0x00000000


	//----- nvinfo : EIATTR_FRAME_SIZE
	.align		4
.L_31:
        /*00c0*/ 	.byte	0x04, 0x11
        /*00c2*/ 	.short	(.L_33 - .L_32)
	.align		4
.L_32:
        /*00c4*/ 	.word	index@($__internal_0_$__cuda_sm20_sqrt_rn_f32_slowpath)
        /*00c8*/ 	.word	0x00000000


	//----- nvinfo : EIATTR_FRAME_SIZE
	.align		4
.L_33:
        /*00cc*/ 	.byte	0x04, 0x11
        /*00ce*/ 	.short	(.L_35 - .L_34)
	.align		4
.L_34:
        /*00d0*/ 	.word	index@(_Z14computeSpringsPjS_PfS0_S0_S0_S0_S0_S0_S0_S0_S0_S0_S0_S0_PbS0_S0_bj)
        /*00d4*/ 	.word	0x00000000


	//----- nvinfo : EIATTR_REGCOUNT
	.align		4
.L_35:
        /*00d8*/ 	.byte	0x04, 0x2f
        /*00da*/ 	.short	(.L_37 - .L_36)
	.align		4
.L_36:
        /*00dc*/ 	.word	index@(_Z13dynamicSchemePfS_S_S_S_S_S_S_S_S_fj)
        /*00e0*/ 	.word	0x0000001c


	//----- nvinfo : EIATTR_FRAME_SIZE
	.align		4
.L_37:
        /*00e4*/ 	.byte	0x04, 0x11
        /*00e6*/ 	.short	(.L_39 - .L_38)
	.align		4
.L_38:
        /*00e8*/ 	.word	index@(_Z13dynamicSchemePfS_S_S_S_S_S_S_S_S_fj)
        /*00ec*/ 	.word	0x00000000


	//----- nvinfo : EIATTR_MIN_STACK_SIZE
	.align		4
.L_39:
        /*00f0*/ 	.byte	0x04, 0x12
        /*00f2*/ 	.short	(.L_41 - .L_40)
	.align		4
.L_40:
        /*00f4*/ 	.word	index@(_Z13dynamicSchemePfS_S_S_S_S_S_S_S_S_fj)
        /*00f8*/ 	.word	0x00000000


	//----- nvinfo : EIATTR_MIN_STACK_SIZE
	.align		4
.L_41:
        /*00fc*/ 	.byte	0x04, 0x12
        /*00fe*/ 	.short	(.L_43 - .L_42)
	.align		4
.L_42:
        /*0100*/ 	.word	index@(_Z14computeSpringsPjS_PfS0_S0_S0_S0_S0_S0_S0_S0_S0_S0_S0_S0_PbS0_S0_bj)
        /*0104*/ 	.word	0x00000000


	//----- nvinfo : EIATTR_MIN_STACK_SIZE
	.align		4
.L_43:
        /*0108*/ 	.byte	0x04, 0x12
        /*010a*/ 	.short	(.L_45 - .L_44)
	.align		4
.L_44:
        /*010c*/ 	.word	index@(_Z10attractorsPfS_S_S_S_S_S_ifff)
        /*0110*/ 	.word	0x00000000


	//----- nvinfo : EIATTR_MIN_STACK_SIZE
	.align		4
.L_45:
        /*0114*/ 	.byte	0x04, 0x12
        /*0116*/ 	.short	(.L_47 - .L_46)
	.align		4
.L_46:
        /*0118*/ 	.word	index@(_Z22frottementFluideAvancePfS_S_S_S_S_S_S_S_S_iffff)
        /*011c*/ 	.word	0x00000000


	//----- nvinfo : EIATTR_MIN_STACK_SIZE
	.align		4
.L_47:
        /*0120*/ 	.byte	0x04, 0x12
        /*0122*/ 	.short	(.L_49 - .L_48)
	.align		4
.L_48:
        /*0124*/ 	.word	index@(_Z16frottementFluidePfS_S_S_S_S_S_S_S_iff)
        /*0128*/ 	.word	0x00000000


	//----- nvinfo : EIATTR_MIN_STACK_SIZE
	.align		4
.L_49:
        /*012c*/ 	.byte	0x04, 0x12
        /*012e*/ 	.short	(.L_51 - .L_50)
	.align		4
.L_50:
        /*0130*/ 	.word	index@(_Z16pousseeArchimedePfS_S_S_S_S_S_ifffff)
        /*0134*/ 	.word	0x00000000


	//----- nvinfo : EIATTR_MIN_STACK_SIZE
	.align		4
.L_51:
        /*0138*/ 	.byte	0x04, 0x12
        /*013a*/ 	.short	(.L_53 - .L_52)
	.align		4
.L_52:
        /*013c*/ 	.word	index@(_Z22forceMassiqueConstantePfS_S_S_ifff)
        /*0140*/ 	.word	0x00000000


	//----- nvinfo : EIATTR_MIN_STACK_SIZE
	.align		4
.L_53:
        /*0144*/ 	.byte	0x04, 0x12
        /*0146*/ 	.short	(.L_55 - .L_54)
	.align		4
.L_54:
        /*0148*/ 	.word	index@(_Z14forceConstantePfS_S_ifff)
        /*014c*/ 	.word	0x00000000
.L_55:


//--------------------- .nv.compat                --------------------------
	.section	.nv.compat,"",@"SHT_CUDA_COMPAT_INFO"
	.align	4
        /*0000*/ 	.byte	0x02, 0x09, 0x00, 0x00, 0x02, 0x02, 0x01, 0x00, 0x02, 0x05, 0x05, 0x00, 0x03, 0x07, 0x01, 0x01
        /*0010*/ 	.byte	0x02, 0x03, 0x00, 0x00, 0x02, 0x06, 0x01, 0x00, 0x04, 0x0b, 0x08, 0x00, 0x01, 0x00, 0x00, 0x00
        /*0020*/ 	.byte	0x00, 0x00, 0x00, 0x00


//--------------------- .nv.info._Z13dynamicSchemePfS_S_S_S_S_S_S_S_S_fj --------------------------
	.section	.nv.info._Z13dynamicSchemePfS_S_S_S_S_S_S_S_S_fj,"",@"SHT_CUDA_INFO"
	.sectionflags	@""
	.align	4


	//----- nvinfo : EIATTR_CUDA_API_VERSION
	.align		4
        /*0000*/ 	.byte	0x04, 0x37
        /*0002*/ 	.short	(.L_57 - .L_56)
.L_56:
        /*0004*/ 	.word	0x00000082


	//----- nvinfo : EIATTR_KPARAM_INFO
	.align		4
.L_57:
        /*0008*/ 	.byte	0x04, 0x17
        /*000a*/ 	.short	(.L_59 - .L_58)
.L_58:
        /*000c*/ 	.word	0x00000000
        /*0010*/ 	.short	0x000b
        /*0012*/ 	.short	0x0054
        /*0014*/ 	.byte	0x00, 0xf0, 0x11, 0x00


	//----- nvinfo : EIATTR_KPARAM_INFO
	.align		4
.L_59:
        /*0018*/ 	.byte	0x04, 0x17
        /*001a*/ 	.short	(.L_61 - .L_60)
.L_60:
        /*001c*/ 	.word	0x00000000
        /*0020*/ 	.short	0x000a
        /*0022*/ 	.short	0x0050
        /*0024*/ 	.byte	0x00, 0xf0, 0x11, 0x00


	//----- nvinfo : EIATTR_KPARAM_INFO
	.align		4
.L_61:
        /*0028*/ 	.byte	0x04, 0x17
        /*002a*/ 	.short	(.L_63 - .L_62)
.L_62:
        /*002c*/ 	.word	0x00000000
        /*0030*/ 	.short	0x0009
        /*0032*/ 	.short	0x0048
        /*0034*/ 	.byte	0x00, 0xf5, 0x21, 0x00


	//----- nvinfo : EIATTR_KPARAM_INFO
	.align		4
.L_63:
        /*0038*/ 	.byte	0x04, 0x17
        /*003a*/ 	.short	(.L_65 - .L_64)
.L_64:
        /*003c*/ 	.word	0x00000000
        /*0040*/ 	.short	0x0008
        /*0042*/ 	.short	0x0040
        /*0044*/ 	.byte	0x00, 0xf5, 0x21, 0x00


	//----- nvinfo : EIATTR_KPARAM_INFO
	.align		4
.L_65:
        /*0048*/ 	.byte	0x04, 0x17
        /*004a*/ 	.short	(.L_67 - .L_66)
.L_66:
        /*004c*/ 	.word	0x00000000
        /*0050*/ 	.short	0x0007
        /*0052*/ 	.short	0x0038
        /*0054*/ 	.byte	0x00, 0xf5, 0x21, 0x00


	//----- nvinfo : EIATTR_KPARAM_INFO
	.align		4
.L_67:
        /*0058*/ 	.byte	0x04, 0x17
        /*005a*/ 	.short	(.L_69 - .L_68)
.L_68:
        /*005c*/ 	.word	0x00000000
        /*0060*/ 	.short	0x0006
        /*0062*/ 	.short	0x0030
        /*0064*/ 	.byte	0x00, 0xf5, 0x21, 0x00


	//----- nvinfo : EIATTR_KPARAM_INFO
	.align		4
.L_69:
        /*0068*/ 	.byte	0x04, 0x17
        /*006a*/ 	.short	(.L_71 - .L_70)
.L_70:
        /*006c*/ 	.word	0x00000000
        /*0070*/ 	.short	0x0005
        /*0072*/ 	.short	0x0028
        /*0074*/ 	.byte	0x00, 0xf5, 0x21, 0x00


	//----- nvinfo : EIATTR_KPARAM_INFO
	.align		4
.L_71:
        /*0078*/ 	.byte	0x04, 0x17
        /*007a*/ 	.short	(.L_73 - .L_72)
.L_72:
        /*007c*/ 	.word	0x00000000
        /*0080*/ 	.short	0x0004
        /*0082*/ 	.short	0x0020
        /*0084*/ 	.byte	0x00, 0xf5, 0x21, 0x00


	//----- nvinfo : EIATTR_KPARAM_INFO
	.align		4
.L_73:
        /*0088*/ 	.byte	0x04, 0x17
        /*008a*/ 	.short	(.L_75 - .L_74)
.L_74:
        /*008c*/ 	.word	0x00000000
        /*0090*/ 	.short	0x0003
        /*0092*/ 	.short	0x0018
        /*0094*/ 	.byte	0x00, 0xf5, 0x21, 0x00


	//----- nvinfo : EIATTR_KPARAM_INFO
	.align		4
.L_75:
        /*0098*/ 	.byte	0x04, 0x17
        /*009a*/ 	.short	(.L_77 - .L_76)
.L_76:
        /*009c*/ 	.word	0x00000000
        /*00a0*/ 	.short	0x0002
        /*00a2*/ 	.short	0x0010
        /*00a4*/ 	.byte	0x00, 0xf5, 0x21, 0x00


	//----- nvinfo : EIATTR_KPARAM_INFO
	.align		4
.L_77:
        /*00a8*/ 	.byte	0x04, 0x17
        /*00aa*/ 	.short	(.L_79 - .L_78)
.L_78:
        /*00ac*/ 	.word	0x00000000
        /*00b0*/ 	.short	0x0001
        /*00b2*/ 	.short	0x0008
        /*00b4*/ 	.byte	0x00, 0xf5, 0x21, 0x00


	//----- nvinfo : EIATTR_KPARAM_INFO
	.align		4
.L_79:
        /*00b8*/ 	.byte	0x04, 0x17
        /*00ba*/ 	.short	(.L_81 - .L_80)
.L_80:
        /*00bc*/ 	.word	0x00000000
        /*00c0*/ 	.short	0x0000
        /*00c2*/ 	.short	0x0000
        /*00c4*/ 	.byte	0x00, 0xf5, 0x21, 0x00


	//----- nvinfo : EIATTR_SPARSE_MMA_MASK
	.align		4
.L_81:
        /*00c8*/ 	.byte	0x03, 0x50
        /*00ca*/ 	.short	0x0000


	//----- nvinfo : EIATTR_MAXREG_COUNT
	.align		4
        /*00cc*/ 	.byte	0x03, 0x1b
        /*00ce*/ 	.short	0x00ff


	//----- nvinfo : EIATTR_MERCURY_ISA_VERSION
	.align		4
        /*00d0*/ 	.byte	0x03, 0x5f
        /*00d2*/ 	.short	0x0101


	//----- nvinfo : EIATTR_VRC_CTA_INIT_COUNT
	.align		4
        /*00d4*/ 	.byte	0x02, 0x4a
	.zero		1
	.zero		1


	//----- nvinfo : EIATTR_EXIT_INSTR_OFFSETS
	.align		4
        /*00d8*/ 	.byte	0x04, 0x1c
        /*00da*/ 	.short	(.L_83 - .L_82)


	//   ....[0]....
.L_82:
        /*00dc*/ 	.word	0x00000070


	//   ....[1]....
        /*00e0*/ 	.word	0x000003d0


	//----- nvinfo : EIATTR_CBANK_PARAM_SIZE
	.align		4
.L_83:
        /*00e4*/ 	.byte	0x03, 0x19
        /*00e6*/ 	.short	0x0058


	//----- nvinfo : EIATTR_PARAM_CBANK
	.align		4
        /*00e8*/ 	.byte	0x04, 0x0a
        /*00ea*/ 	.short	(.L_85 - .L_84)
	.align		4
.L_84:
        /*00ec*/ 	.word	index@(.nv.constant0._Z13dynamicSchemePfS_S_S_S_S_S_S_S_S_fj)
        /*00f0*/ 	.short	0x0380
        /*00f2*/ 	.short	0x0058


	//----- nvinfo : EIATTR_SW_WAR
	.align		4
.L_85:
        /*00f4*/ 	.byte	0x04, 0x36
        /*00f6*/ 	.short	(.L_87 - .L_86)
.L_86:
        /*00f8*/ 	.word	0x00000008
.L_87:


//--------------------- .nv.info._Z14computeSpringsPjS_PfS0_S0_S0_S0_S0_S0_S0_S0_S0_S0_S0_S0_PbS0_S0_bj --------------------------
	.section	.nv.info._Z14computeSpringsPjS_PfS0_S0_S0_S0_S0_S0_S0_S0_S0_S0_S0_S0_PbS0_S0_bj,"",@"SHT_CUDA_INFO"
	.sectionflags	@""
	.align	4


	//----- nvinfo : EIATTR_CUDA_API_VERSION
	.align		4
        /*0000*/ 	.byte	0x04, 0x37
        /*0002*/ 	.short	(.L_89 - .L_88)
.L_88:
        /*0004*/ 	.word	0x00000082


	//----- nvinfo : EIATTR_KPARAM_INFO
	.align		4
.L_89:
        /*0008*/ 	.byte	0x04, 0x17
        /*000a*/ 	.short	(.L_91 - .L_90)
.L_90:
        /*000c*/ 	.word	0x00000000
        /*0010*/ 	.short	0x0013
        /*0012*/ 	.short	0x0094
        /*0014*/ 	.byte	0x00, 0xf0, 0x11, 0x00


	//----- nvinfo : EIATTR_KPARAM_INFO
	.align		4
.L_91:
        /*0018*/ 	.byte	0x04, 0x17
        /*001a*/ 	.short	(.L_93 - .L_92)
.L_92:
        /*001c*/ 	.word	0x00000000
        /*0020*/ 	.short	0x0012
        /*0022*/ 	.short	0x0090
        /*0024*/ 	.byte	0x00, 0xf0, 0x05, 0x00


	//----- nvinfo : EIATTR_KPARAM_INFO
	.align		4
.L_93:
        /*0028*/ 	.byte	0x04, 0x17
        /*002a*/ 	.short	(.L_95 - .L_94)
.L_94:
        /*002c*/ 	.word	0x00000000
        /*0030*/ 	.short	0x0011
        /*0032*/ 	.short	0x0088
        /*0034*/ 	.byte	0x00, 0xf5, 0x21, 0x00


	//----- nvinfo : EIATTR_KPARAM_INFO
	.align		4
.L_95:
        /*0038*/ 	.byte	0x04, 0x17
        /*003a*/ 	.short	(.L_97 - .L_96)
.L_96:
        /*003c*/ 	.word	0x00000000
        /*0040*/ 	.short	0x0010
        /*0042*/ 	.short	0x0080
        /*0044*/ 	.byte	0x00, 0xf5, 0x21, 0x00


	//----- nvinfo : EIATTR_KPARAM_INFO
	.align		4
.L_97:
        /*0048*/ 	.byte	0x04, 0x17
        /*004a*/ 	.short	(.L_99 - .L_98)
.L_98:
        /*004c*/ 	.word	0x00000000
        /*0050*/ 	.short	0x000f
        /*0052*/ 	.short	0x0078
        /*0054*/ 	.byte	0x00, 0xf5, 0x21, 0x00


	//----- nvinfo : EIATTR_KPARAM_INFO
	.align		4
.L_99:
        /*0058*/ 	.byte	0x04, 0x17
        /*005a*/ 	.short	(.L_101 - .L_100)
.L_100:
        /*005c*/ 	.word	0x00000000
        /*0060*/ 	.short	0x000e
        /*0062*/ 	.short	0x0070
        /*0064*/ 	.byte	0x00, 0xf5, 0x21, 0x00


	//----- nvinfo : EIATTR_KPARAM_INFO
	.align		4
.L_101:
        /*0068*/ 	.byte	0x04, 0x17
        /*006a*/ 	.short	(.L_103 - .L_102)
.L_102:
        /*006c*/ 	.word	0x00000000
        /*0070*/ 	.short	0x000d
        /*0072*/ 	.short	0x0068
        /*0074*/ 	.byte	0x00, 0xf5, 0x21, 0x00


	//----- nvinfo : EIATTR_KPARAM_INFO
	.align		4
.L_103:
        /*0078*/ 	.byte	0x04, 0x17
        /*007a*/ 	.short	(.L_105 - .L_104)
.L_104:
        /*007c*/ 	.word	0x00000000
        /*0080*/ 	.short	0x000c
        /*0082*/ 	.short	0x0060
        /*0084*/ 	.byte	0x00, 0xf5, 0x21, 0x00


	//----- nvinfo : EIATTR_KPARAM_INFO
	.align		4
.L_105:
        /*0088*/ 	.byte	0x04, 0x17
        /*008a*/ 	.short	(.L_107 - .L_106)
.L_106:
        /*008c*/ 	.word	0x00000000
        /*0090*/ 	.short	0x000b
        /*0092*/ 	.short	0x0058
        /*0094*/ 	.byte	0x00, 0xf5, 0x21, 0x00


	//----- nvinfo : EIATTR_KPARAM_INFO
	.align		4
.L_107:
        /*0098*/ 	.byte	0x04, 0x17
        /*009a*/ 	.short	(.L_109 - .L_108)
.L_108:
        /*009c*/ 	.word	0x00000000
        /*00a0*/ 	.short	0x000a
        /*00a2*/ 	.short	0x0050
        /*00a4*/ 	.byte	0x00, 0xf5, 0x21, 0x00


	//----- nvinfo : EIATTR_KPARAM_INFO
	.align		4
.L_109:
        /*00a8*/ 	.byte	0x04, 0x17
        /*00aa*/ 	.short	(.L_111 - .L_110)
.L_110:
        /*00ac*/ 	.word	0x00000000
        /*00b0*/ 	.short	0x0009
        /*00b2*/ 	.short	0x0048
        /*00b4*/ 	.byte	0x00, 0xf5, 0x21, 0x00


	//----- nvinfo : EIATTR_KPARAM_INFO
	.align		4
.L_111:
        /*00b8*/ 	.byte	0x04, 0x17
        /*00ba*/ 	.short	(.L_113 - .L_112)
.L_112:
        /*00bc*/ 	.word	0x00000000
        /*00c0*/ 	.short	0x0008
        /*00c2*/ 	.short	0x0040
        /*00c4*/ 	.byte	0x00, 0xf5, 0x21, 0x00


	//----- nvinfo : EIATTR_KPARAM_INFO
	.align		4
.L_113:
        /*00c8*/ 	.byte	0x04, 0x17
        /*00ca*/ 	.short	(.L_115 - .L_114)
.L_114:
        /*00cc*/ 	.word	0x00000000
        /*00d0*/ 	.short	0x0007
        /*00d2*/ 	.short	0x0038
        /*00d4*/ 	.byte	0x00, 0xf5, 0x21, 0x00


	//----- nvinfo : EIATTR_KPARAM_INFO
	.align		4
.L_115:
        /*00d8*/ 	.byte	0x04, 0x17
        /*00da*/ 	.short	(.L_117 - .L_116)
.L_116:
        /*00dc*/ 	.word	0x00000000
        /*00e0*/ 	.short	0x0006
        /*00e2*/ 	.short	0x0030
        /*00e4*/ 	.byte	0x00, 0xf5, 0x21, 0x00


	//----- nvinfo : EIATTR_KPARAM_INFO
	.align		4
.L_117:
        /*00e8*/ 	.byte	0x04, 0x17
        /*00ea*/ 	.short	(.L_119 - .L_118)
.L_118:
        /*00ec*/ 	.word	0x00000000
        /*00f0*/ 	.short	0x0005
        /*00f2*/ 	.short	0x0028
        /*00f4*/ 	.byte	0x00, 0xf5, 0x21, 0x00


	//----- nvinfo : EIATTR_KPARAM_INFO
	.align		4
.L_119:
        /*00f8*/ 	.byte	0x04, 0x17
        /*00fa*/ 	.short	(.L_121 - .L_120)
.L_120:
        /*00fc*/ 	.word	0x00000000
        /*0100*/ 	.short	0x0004
        /*0102*/ 	.short	0x0020
        /*0104*/ 	.byte	0x00, 0xf5, 0x21, 0x00


	//----- nvinfo : EIATTR_KPARAM_INFO
	.align		4
.L_121:
        /*0108*/ 	.byte	0x04, 0x17
        /*010a*/ 	.short	(.L_123 - .L_122)
.L_122:
        /*010c*/ 	.word	0x00000000
        /*0110*/ 	.short	0x0003
        /*0112*/ 	.short	0x0018
        /*0114*/ 	.byte	0x00, 0xf5, 0x21, 0x00


	//----- nvinfo : EIATTR_KPARAM_INFO
	.align		4
.L_123:
        /*0118*/ 	.byte	0x04, 0x17
        /*011a*/ 	.short	(.L_125 - .L_124)
.L_124:
        /*011c*/ 	.word	0x00000000
        /*0120*/ 	.short	0x0002
        /*0122*/ 	.short	0x0010
        /*0124*/ 	.byte	0x00, 0xf5, 0x21, 0x00


	//----- nvinfo : EIATTR_KPARAM_INFO
	.align		4
.L_125:
        /*0128*/ 	.byte	0x04, 0x17
        /*012a*/ 	.short	(.L_127 - .L_126)
.L_126:
        /*012c*/ 	.word	0x00000000
        /*0130*/ 	.short	0x0001
        /*0132*/ 	.short	0x0008
        /*0134*/ 	.byte	0x00, 0xf5, 0x21, 0x00


	//----- nvinfo : EIATTR_KPARAM_INFO
	.align		4
.L_127:
        /*0138*/ 	.byte	0x04, 0x17
        /*013a*/ 	.short	(.L_129 - .L_128)
.L_128:
        /*013c*/ 	.word	0x00000000
        /*0140*/ 	.short	0x0000
        /*0142*/ 	.short	0x0000
        /*0144*/ 	.byte	0x00, 0xf5, 0x21, 0x00


	//----- nvinfo : EIATTR_SPARSE_MMA_MASK
	.align		4
.L_129:
        /*0148*/ 	.byte	0x03, 0x50
        /*014a*/ 	.short	0x0000


	//----- nvinfo : EIATTR_MAXREG_COUNT
	.align		4
        /*014c*/ 	.byte	0x03, 0x1b
        /*014e*/ 	.short	0x0080


	//----- nvinfo : EIATTR_MERCURY_ISA_VERSION
	.align		4
        /*0150*/ 	.byte	0x03, 0x5f
        /*0152*/ 	.short	0x0101


	//----- nvinfo : EIATTR_VRC_CTA_INIT_COUNT
	.align		4
        /*0154*/ 	.byte	0x02, 0x4a
	.zero		1
	.zero		1


	//----- nvinfo : EIATTR_EXIT_INSTR_OFFSETS
	.align		4
        /*0158*/ 	.byte	0x04, 0x1c
        /*015a*/ 	.short	(.L_131 - .L_130)


	//   ....[0]....
.L_130:
        /*015c*/ 	.word	0x00000070


	//   ....[1]....
        /*0160*/ 	.word	0x000000e0


	//   ....[2]....
        /*0164*/ 	.word	0x000003b0


	//   ....[3]....
        /*0168*/ 	.word	0x00000bf0


	//----- nvinfo : EIATTR_MAX_THREADS
	.align		4
.L_131:
        /*016c*/ 	.byte	0x04, 0x05
        /*016e*/ 	.short	(.L_133 - .L_132)
.L_132:
        /*0170*/ 	.word	0x00000200
        /*0174*/ 	.word	0x00000001
        /*0178*/ 	.word	0x00000001


	//----- nvinfo : EIATTR_CRS_STACK_SIZE
	.align		4
.L_133:
        /*017c*/ 	.byte	0x04, 0x1e
        /*017e*/ 	.short	(.L_135 - .L_134)
.L_134:
        /*0180*/ 	.word	0x00000000


	//----- nvinfo : EIATTR_CBANK_PARAM_SIZE
	.align		4
.L_135:
        /*0184*/ 	.byte	0x03, 0x19
        /*0186*/ 	.short	0x0098


	//----- nvinfo : EIATTR_PARAM_CBANK
	.align		4
        /*0188*/ 	.byte	0x04, 0x0a
        /*018a*/ 	.short	(.L_137 - .L_136)
	.align		4
.L_136:
        /*018c*/ 	.word	index@(.nv.constant0._Z14computeSpringsPjS_PfS0_S0_S0_S0_S0_S0_S0_S0_S0_S0_S0_S0_PbS0_S0_bj)
        /*0190*/ 	.short	0x0380
        /*0192*/ 	.short	0x0098


	//----- nvinfo : EIATTR_SW_WAR
	.align		4
.L_137:
        /*0194*/ 	.byte	0x04, 0x36
        /*0196*/ 	.short	(.L_139 - .L_138)
.L_138:
        /*0198*/ 	.word	0x00000008
.L_139:


//--------------------- .nv.info._Z10attractorsPfS_S_S_S_S_S_ifff --------------------------
	.section	.nv.info._Z10attractorsPfS_S_S_S_S_S_ifff,"",@"SHT_CUDA_INFO"
	.sectionflags	@""
	.align	4


	//----- nvinfo : EIATTR_CUDA_API_VERSION
	.align		4
        /*0000*/ 	.byte	0x04, 0x37
        /*0002*/ 	.short	(.L_141 - .L_140)
.L_140:
        /*0004*/ 	.word	0x00000082


	//----- nvinfo : EIATTR_KPARAM_INFO
	.align		4
.L_141:
        /*0008*/ 	.byte	0x04, 0x17
        /*000a*/ 	.short	(.L_143 - .L_142)
.L_142:
        /*000c*/ 	.word	0x00000000
        /*0010*/ 	.short	0x000a
        /*0012*/ 	.short	0x0044
        /*0014*/ 	.byte	0x00, 0xf0, 0x11, 0x00


	//----- nvinfo : EIATTR_KPARAM_INFO
	.align		4
.L_143:
        /*0018*/ 	.byte	0x04, 0x17
        /*001a*/ 	.short	(.L_145 - .L_144)
.L_144:
        /*001c*/ 	.word	0x00000000
        /*0020*/ 	.short	0x0009
        /*0022*/ 	.short	0x0040
        /*0024*/ 	.byte	0x00, 0xf0, 0x11, 0x00


	//----- nvinfo : EIATTR_KPARAM_INFO
	.align		4
.L_145:
        /*0028*/ 	.byte	0x04, 0x17
        /*002a*/ 	.short	(.L_147 - .L_146)
.L_146:
        /*002c*/ 	.word	0x00000000
        /*0030*/ 	.short	0x0008
        /*0032*/ 	.short	0x003c
        /*0034*/ 	.byte	0x00, 0xf0, 0x11, 0x00


	//----- nvinfo : EIATTR_KPARAM_INFO
	.align		4
.L_147:
        /*0038*/ 	.byte	0x04, 0x17
        /*003a*/ 	.short	(.L_149 - .L_148)
.L_148:
        /*003c*/ 	.word	0x00000000
        /*0040*/ 	.short	0x0007
        /*0042*/ 	.short	0x0038
        /*0044*/ 	.byte	0x00, 0xf0, 0x11, 0x00


	//----- nvinfo : EIATTR_KPARAM_INFO
	.align		4
.L_149:
        /*0048*/ 	.byte	0x04, 0x17
        /*004a*/ 	.short	(.L_151 - .L_150)
.L_150:
        /*004c*/ 	.word	0x00000000
        /*0050*/ 	.short	0x0006
        /*0052*/ 	.short	0x0030
        /*0054*/ 	.byte	0x00, 0xf5, 0x21, 0x00


	//----- nvinfo : EIATTR_KPARAM_INFO
	.align		4
.L_151:
        /*0058*/ 	.byte	0x04, 0x17
        /*005a*/ 	.short	(.L_153 - .L_152)
.L_152:
        /*005c*/ 	.word	0x00000000
        /*0060*/ 	.short	0x0005
        /*0062*/ 	.short	0x0028
        /*0064*/ 	.byte	0x00, 0xf5, 0x21, 0x00


	//----- nvinfo : EIATTR_KPARAM_INFO
	.align		4
.L_153:
        /*0068*/ 	.byte	0x04, 0x17
        /*006a*/ 	.short	(.L_155 - .L_154)
.L_154:
        /*006c*/ 	.word	0x00000000
        /*0070*/ 	.short	0x0004
        /*0072*/ 	.short	0x0020
        /*0074*/ 	.byte	0x00, 0xf5, 0x21, 0x00


	//----- nvinfo : EIATTR_KPARAM_INFO
	.align		4
.L_155:
        /*0078*/ 	.byte	0x04, 0x17
        /*007a*/ 	.short	(.L_157 - .L_156)
.L_156:
        /*007c*/ 	.word	0x00000000
        /*0080*/ 	.short	0x0003
        /*0082*/ 	.short	0x0018
        /*0084*/ 	.byte	0x00, 0xf5, 0x21, 0x00


	//----- nvinfo : EIATTR_KPARAM_INFO
	.align		4
.L_157:
        /*0088*/ 	.byte	0x04, 0x17
        /*008a*/ 	.short	(.L_159 - .L_158)
.L_158:
        /*008c*/ 	.word	0x00000000
        /*0090*/ 	.short	0x0002
        /*0092*/ 	.short	0x0010
        /*0094*/ 	.byte	0x00, 0xf5, 0x21, 0x00


	//----- nvinfo : EIATTR_KPARAM_INFO
	.align		4
.L_159:
        /*0098*/ 	.byte	0x04, 0x17
        /*009a*/ 	.short	(.L_161 - .L_160)
.L_160:
        /*009c*/ 	.word	0x00000000
        /*00a0*/ 	.short	0x0001
        /*00a2*/ 	.short	0x0008
        /*00a4*/ 	.byte	0x00, 0xf5, 0x21, 0x00


	//----- nvinfo : EIATTR_KPARAM_INFO
	.align		4
.L_161:
        /*00a8*/ 	.byte	0x04, 0x17
        /*00aa*/ 	.short	(.L_163 - .L_162)
.L_162:
        /*00ac*/ 	.word	0x00000000
        /*00b0*/ 	.short	0x0000
        /*00b2*/ 	.short	0x0000
        /*00b4*/ 	.byte	0x00, 0xf5, 0x21, 0x00


	//----- nvinfo : EIATTR_SPARSE_MMA_MASK
	.align		4
.L_163:
        /*00b8*/ 	.byte	0x03, 0x50
        /*00ba*/ 	.short	0x0000


	//----- nvinfo : EIATTR_MAXREG_COUNT
	.align		4
        /*00bc*/ 	.byte	0x03, 0x1b
        /*00be*/ 	.short	0x00ff


	//----- nvinfo : EIATTR_MERCURY_ISA_VERSION
	.align		4
        /*00c0*/ 	.byte	0x03, 0x5f
        /*00c2*/ 	.short	0x0101


	//----- nvinfo : EIATTR_VRC_CTA_INIT_COUNT
	.align		4
        /*00c4*/ 	.byte	0x02, 0x4a
	.zero		1
	.zero		1


	//----- nvinfo : EIATTR_EXIT_INSTR_OFFSETS
	.align		4
        /*00c8*/ 	.byte	0x04, 0x1c
        /*00ca*/ 	.short	(.L_165 - .L_164)


	//   ....[0]....
.L_164:
        /*00cc*/ 	.word	0x00000070


	//   ....[1]....
        /*00d0*/ 	.word	0x000062e0


	//----- nvinfo : EIATTR_CRS_STACK_SIZE
	.align		4
.L_165:
        /*00d4*/ 	.byte	0x04, 0x1e
        /*00d6*/ 	.short	(.L_167 - .L_166)
.L_166:
        /*00d8*/ 	.word	0x00000000


	//----- nvinfo : EIATTR_CBANK_PARAM_SIZE
	.align		4
.L_167:
        /*00dc*/ 	.byte	0x03, 0x19
        /*00de*/ 	.short	0x0048


	//----- nvinfo : EIATTR_PARAM_CBANK
	.align		4
        /*00e0*/ 	.byte	0x04, 0x0a
        /*00e2*/ 	.short	(.L_169 - .L_168)
	.align		4
.L_168:
        /*00e4*/ 	.word	index@(.nv.constant0._Z10attractorsPfS_S_S_S_S_S_ifff)
        /*00e8*/ 	.short	0x0380
        /*00ea*/ 	.short	0x0048


	//----- nvinfo : EIATTR_SW_WAR
	.align		4
.L_169:
        /*00ec*/ 	.byte	0x04, 0x36
        /*00ee*/ 	.short	(.L_171 - .L_170)
.L_170:
        /*00f0*/ 	.word	0x00000008
.L_171:


//--------------------- .nv.info._Z22frottementFluideAvancePfS_S_S_S_S_S_S_S_S_iffff --------------------------
	.section	.nv.info._Z22frottementFluideAvancePfS_S_S_S_S_S_S_S_S_iffff,"",@"SHT_CUDA_INFO"
	.sectionflags	@""
	.align	4


	//----- nvinfo : EIATTR_CUDA_API_VERSION
	.align		4
        /*0000*/ 	.byte	0x04, 0x37
        /*0002*/ 	.short	(.L_173 - .L_172)
.L_172:
        /*0004*/ 	.word	0x00000082


	//----- nvinfo : EIATTR_KPARAM_INFO
	.align		4
.L_173:
        /*0008*/ 	.byte	0x04, 0x17
        /*000a*/ 	.short	(.L_175 - .L_174)
.L_174:
        /*000c*/ 	.word	0x00000000
        /*0010*/ 	.short	0x000e
        /*0012*/ 	.short	0x0060
        /*0014*/ 	.byte	0x00, 0xf0, 0x11, 0x00


	//----- nvinfo : EIATTR_KPARAM_INFO
	.align		4
.L_175:
        /*0018*/ 	.byte	0x04, 0x17
        /*001a*/ 	.short	(.L_177 - .L_176)
.L_176:
        /*001c*/ 	.word	0x00000000
        /*0020*/ 	.short	0x000d
        /*0022*/ 	.short	0x005c
        /*0024*/ 	.byte	0x00, 0xf0, 0x11, 0x00


	//----- nvinfo : EIATTR_KPARAM_INFO
	.align		4
.L_177:
        /*0028*/ 	.byte	0x04, 0x17
        /*002a*/ 	.short	(.L_179 - .L_178)
.L_178:
        /*002c*/ 	.word	0x00000000
        /*0030*/ 	.short	0x000c
        /*0032*/ 	.short	0x0058
        /*0034*/ 	.byte	0x00, 0xf0, 0x11, 0x00


	//----- nvinfo : EIATTR_KPARAM_INFO
	.align		4
.L_179:
        /*0038*/ 	.byte	0x04, 0x17
        /*003a*/ 	.short	(.L_181 - .L_180)
.L_180:
        /*003c*/ 	.word	0x00000000
        /*0040*/ 	.short	0x000b
        /*0042*/ 	.short	0x0054
        /*0044*/ 	.byte	0x00, 0xf0, 0x11, 0x00


	//----- nvinfo : EIATTR_KPARAM_INFO
	.align		4
.L_181:
        /*0048*/ 	.byte	0x04, 0x17
        /*004a*/ 	.short	(.L_183 - .L_182)
.L_182:
        /*004c*/ 	.word	0x00000000
        /*0050*/ 	.short	0x000a
        /*0052*/ 	.short	0x0050
        /*0054*/ 	.byte	0x00, 0xf0, 0x11, 0x00


	//----- nvinfo : EIATTR_KPARAM_INFO
	.align		4
.L_183:
        /*0058*/ 	.byte	0x04, 0x17
        /*005a*/ 	.short	(.L_185 - .L_184)
.L_184:
        /*005c*/ 	.word	0x00000000
        /*0060*/ 	.short	0x0009
        /*0062*/ 	.short	0x0048
        /*0064*/ 	.byte	0x00, 0xf5, 0x21, 0x00


	//----- nvinfo : EIATTR_KPARAM_INFO
	.align		4
.L_185:
        /*0068*/ 	.byte	0x04, 0x17
        /*006a*/ 	.short	(.L_187 - .L_186)
.L_186:
        /*006c*/ 	.word	0x00000000
        /*0070*/ 	.short	0x0008
        /*0072*/ 	.short	0x0040
        /*0074*/ 	.byte	0x00, 0xf5, 0x21, 0x00


	//----- nvinfo : EIATTR_KPARAM_INFO
	.align		4
.L_187:
        /*0078*/ 	.byte	0x04, 0x17
        /*007a*/ 	.short	(.L_189 - .L_188)
.L_188:
        /*007c*/ 	.word	0x00000000
        /*0080*/ 	.short	0x0007
        /*0082*/ 	.short	0x0038
        /*0084*/ 	.byte	0x00, 0xf5, 0x21, 0x00


	//----- nvinfo : EIATTR_KPARAM_INFO
	.align		4
.L_189:
        /*0088*/ 	.byte	0x04, 0x17
        /*008a*/ 	.short	(.L_191 - .L_190)
.L_190:
        /*008c*/ 	.word	0x00000000
        /*0090*/ 	.short	0x0006
        /*0092*/ 	.short	0x0030
        /*0094*/ 	.byte	0x00, 0xf5, 0x21, 0x00


	//----- nvinfo : EIATTR_KPARAM_INFO
	.align		4
.L_191:
        /*0098*/ 	.byte	0x04, 0x17
        /*009a*/ 	.short	(.L_193 - .L_192)
.L_192:
        /*009c*/ 	.word	0x00000000
        /*00a0*/ 	.short	0x0005
        /*00a2*/ 	.short	0x0028
        /*00a4*/ 	.byte	0x00, 0xf5, 0x21, 0x00


	//----- nvinfo : EIATTR_KPARAM_INFO
	.align		4
.L_193:
        /*00a8*/ 	.byte	0x04, 0x17
        /*00aa*/ 	.short	(.L_195 - .L_194)
.L_194:
        /*00ac*/ 	.word	0x00000000
        /*00b0*/ 	.short	0x0004
        /*00b2*/ 	.short	0x0020
        /*00b4*/ 	.byte	0x00, 0xf5, 0x21, 0x00


	//----- nvinfo : EIATTR_KPARAM_INFO
	.align		4
.L_195:
        /*00b8*/ 	.byte	0x04, 0x17
        /*00ba*/ 	.short	(.L_197 - .L_196)
.L_196:
        /*00bc*/ 	.word	0x00000000
        /*00c0*/ 	.short	0x0003
        /*00c2*/ 	.short	0x0018
        /*00c4*/ 	.byte	0x00, 0xf5, 0x21, 0x00


	//----- nvinfo : EIATTR_KPARAM_INFO
	.align		4
.L_197:
        /*00c8*/ 	.byte	0x04, 0x17
        /*00ca*/ 	.short	(.L_199 - .L_198)
.L_198:
        /*00cc*/ 	.word	0x00000000
        /*00d0*/ 	.short	0x0002
        /*00d2*/ 	.short	0x0010
        /*00d4*/ 	.byte	0x00, 0xf5, 0x21, 0x00


	//----- nvinfo : EIATTR_KPARAM_INFO
	.align		4
.L_199:
        /*00d8*/ 	.byte	0x04, 0x17
        /*00da*/ 	.short	(.L_201 - .L_200)
.L_200:
        /*00dc*/ 	.word	0x00000000
        /*00e0*/ 	.short	0x0001
        /*00e2*/ 	.short	0x0008
        /*00e4*/ 	.byte	0x00, 0xf5, 0x21, 0x00


	//----- nvinfo : EIATTR_KPARAM_INFO
	.align		4
.L_201:
        /*00e8*/ 	.byte	0x04, 0x17
        /*00ea*/ 	.short	(.L_203 - .L_202)
.L_202:
        /*00ec*/ 	.word	0x00000000
        /*00f0*/ 	.short	0x0000
        /*00f2*/ 	.short	0x0000
        /*00f4*/ 	.byte	0x00, 0xf5, 0x21, 0x00


	//----- nvinfo : EIATTR_SPARSE_MMA_MASK
	.align		4
.L_203:
        /*00f8*/ 	.byte	0x03, 0x50
        /*00fa*/ 	.short	0x0000


	//----- nvinfo : EIATTR_MAXREG_COUNT
	.align		4
        /*00fc*/ 	.byte	0x03, 0x1b
        /*00fe*/ 	.short	0x00ff


	//----- nvinfo : EIATTR_MERCURY_ISA_VERSION
	.align		4
        /*0100*/ 	.byte	0x03, 0x5f
        /*0102*/ 	.short	0x0101


	//----- nvinfo : EIATTR_VRC_CTA_INIT_COUNT
	.align		4
        /*0104*/ 	.byte	0x02, 0x4a
	.zero		1
	.zero		1


	//----- nvinfo : EIATTR_EXIT_INSTR_OFFSETS
	.align		4
        /*0108*/ 	.byte	0x04, 0x1c
        /*010a*/ 	.short	(.L_205 - .L_204)


	//   ....[0]....
.L_204:
        /*010c*/ 	.word	0x00000070


	//   ....[1]....
        /*0110*/ 	.word	0x000003d0


	//----- nvinfo : EIATTR_CBANK_PARAM_SIZE
	.align		4
.L_205:
        /*0114*/ 	.byte	0x03, 0x19
        /*0116*/ 	.short	0x0064


	//----- nvinfo : EIATTR_PARAM_CBANK
	.align		4
        /*0118*/ 	.byte	0x04, 0x0a
        /*011a*/ 	.short	(.L_207 - .L_206)
	.align		4
.L_206:
        /*011c*/ 	.word	index@(.nv.constant0._Z22frottementFluideAvancePfS_S_S_S_S_S_S_S_S_iffff)
        /*0120*/ 	.short	0x0380
        /*0122*/ 	.short	0x0064


	//----- nvinfo : EIATTR_SW_WAR
	.align		4
.L_207:
        /*0124*/ 	.byte	0x04, 0x36
        /*0126*/ 	.short	(.L_209 - .L_208)
.L_208:
        /*0128*/ 	.word	0x00000008
.L_209:


//--------------------- .nv.info._Z16frottementFluidePfS_S_S_S_S_S_S_S_iff --------------------------
	.section	.nv.info._Z16frottementFluidePfS_S_S_S_S_S_S_S_iff,"",@"SHT_CUDA_INFO"
	.sectionflags	@""
	.align	4


	//----- nvinfo : EIATTR_CUDA_API_VERSION
	.align		4
        /*0000*/ 	.byte	0x04, 0x37
        /*0002*/ 	.short	(.L_211 - .L_210)
.L_210:
        /*0004*/ 	.word	0x00000082


	//----- nvinfo : EIATTR_KPARAM_INFO
	.align		4
.L_211:
        /*0008*/ 	.byte	0x04, 0x17
        /*000a*/ 	.short	(.L_213 - .L_212)
.L_212:
        /*000c*/ 	.word	0x00000000
        /*0010*/ 	.short	0x000b
        /*0012*/ 	.short	0x0050
        /*0014*/ 	.byte	0x00, 0xf0, 0x11, 0x00


	//----- nvinfo : EIATTR_KPARAM_INFO
	.align		4
.L_213:
        /*0018*/ 	.byte	0x04, 0x17
        /*001a*/ 	.short	(.L_215 - .L_214)
.L_214:
        /*001c*/ 	.word	0x00000000
        /*0020*/ 	.short	0x000a
        /*0022*/ 	.short	0x004c
        /*0024*/ 	.byte	0x00, 0xf0, 0x11, 0x00


	//----- nvinfo : EIATTR_KPARAM_INFO
	.align		4
.L_215:
        /*0028*/ 	.byte	0x04, 0x17
        /*002a*/ 	.short	(.L_217 - .L_216)
.L_216:
        /*002c*/ 	.word	0x00000000
        /*0030*/ 	.short	0x0009
        /*0032*/ 	.short	0x0048
        /*0034*/ 	.byte	0x00, 0xf0, 0x11, 0x00


	//----- nvinfo : EIATTR_KPARAM_INFO
	.align		4
.L_217:
        /*0038*/ 	.byte	0x04, 0x17
        /*003a*/ 	.short	(.L_219 - .L_218)
.L_218:
        /*003c*/ 	.word	0x00000000
        /*0040*/ 	.short	0x0008
        /*0042*/ 	.short	0x0040
        /*0044*/ 	.byte	0x00, 0xf5, 0x21, 0x00


	//----- nvinfo : EIATTR_KPARAM_INFO
	.align		4
.L_219:
        /*0048*/ 	.byte	0x04, 0x17
        /*004a*/ 	.short	(.L_221 - .L_220)
.L_220:
        /*004c*/ 	.word	0x00000000
        /*0050*/ 	.short	0x0007
        /*0052*/ 	.short	0x0038
        /*0054*/ 	.byte	0x00, 0xf5, 0x21, 0x00


	//----- nvinfo : EIATTR_KPARAM_INFO
	.align		4
.L_221:
        /*0058*/ 	.byte	0x04, 0x17
        /*005a*/ 	.short	(.L_223 - .L_222)
.L_222:
        /*005c*/ 	.word	0x00000000
        /*0060*/ 	.short	0x0006
        /*0062*/ 	.short	0x0030
        /*0064*/ 	.byte	0x00, 0xf5, 0x21, 0x00


	//----- nvinfo : EIATTR_KPARAM_INFO
	.align		4
.L_223:
        /*0068*/ 	.byte	0x04, 0x17
        /*006a*/ 	.short	(.L_225 - .L_224)
.L_224:
        /*006c*/ 	.word	0x00000000
        /*0070*/ 	.short	0x0005
        /*0072*/ 	.short	0x0028
        /*0074*/ 	.byte	0x00, 0xf5, 0x21, 0x00


	//----- nvinfo : EIATTR_KPARAM_INFO
	.align		4
.L_225:
        /*0078*/ 	.byte	0x04, 0x17
        /*007a*/ 	.short	(.L_227 - .L_226)
.L_226:
        /*007c*/ 	.word	0x00000000
        /*0080*/ 	.short	0x0004
        /*0082*/ 	.short	0x0020
        /*0084*/ 	.byte	0x00, 0xf5, 0x21, 0x00


	//----- nvinfo : EIATTR_KPARAM_INFO
	.align		4
.L_227:
        /*0088*/ 	.byte	0x04, 0x17
        /*008a*/ 	.short	(.L_229 - .L_228)
.L_228:
        /*008c*/ 	.word	0x00000000
        /*0090*/ 	.short	0x0003
        /*0092*/ 	.short	0x0018
        /*0094*/ 	.byte	0x00, 0xf5, 0x21, 0x00


	//----- nvinfo : EIATTR_KPARAM_INFO
	.align		4
.L_229:
        /*0098*/ 	.byte	0x04, 0x17
        /*009a*/ 	.short	(.L_231 - .L_230)
.L_230:
        /*009c*/ 	.word	0x00000000
        /*00a0*/ 	.short	0x0002
        /*00a2*/ 	.short	0x0010
        /*00a4*/ 	.byte	0x00, 0xf5, 0x21, 0x00


	//----- nvinfo : EIATTR_KPARAM_INFO
	.align		4
.L_231:
        /*00a8*/ 	.byte	0x04, 0x17
        /*00aa*/ 	.short	(.L_233 - .L_232)
.L_232:
        /*00ac*/ 	.word	0x00000000
        /*00b0*/ 	.short	0x0001
        /*00b2*/ 	.short	0x0008
        /*00b4*/ 	.byte	0x00, 0xf5, 0x21, 0x00


	//----- nvinfo : EIATTR_KPARAM_INFO
	.align		4
.L_233:
        /*00b8*/ 	.byte	0x04, 0x17
        /*00ba*/ 	.short	(.L_235 - .L_234)
.L_234:
        /*00bc*/ 	.word	0x00000000
        /*00c0*/ 	.short	0x0000
        /*00c2*/ 	.short	0x0000
        /*00c4*/ 	.byte	0x00, 0xf5, 0x21, 0x00


	//----- nvinfo : EIATTR_SPARSE_MMA_MASK
	.align		4
.L_235:
        /*00c8*/ 	.byte	0x03, 0x50
        /*00ca*/ 	.short	0x0000


	//----- nvinfo : EIATTR_MAXREG_COUNT
	.align		4
        /*00cc*/ 	.byte	0x03, 0x1b
        /*00ce*/ 	.short	0x00ff


	//----- nvinfo : EIATTR_MERCURY_ISA_VERSION
	.align		4
        /*00d0*/ 	.byte	0x03, 0x5f
        /*00d2*/ 	.short	0x0101


	//----- nvinfo : EIATTR_VRC_CTA_INIT_COUNT
	.align		4
        /*00d4*/ 	.byte	0x02, 0x4a
	.zero		1
	.zero		1


	//----- nvinfo : EIATTR_EXIT_INSTR_OFFSETS
	.align		4
        /*00d8*/ 	.byte	0x04, 0x1c
        /*00da*/ 	.short	(.L_237 - .L_236)


	//   ....[0]....
.L_236:
        /*00dc*/ 	.word	0x00000070


	//   ....[1]....
        /*00e0*/ 	.word	0x000002c0


	//----- nvinfo : EIATTR_CBANK_PARAM_SIZE
	.align		4
.L_237:
        /*00e4*/ 	.byte	0x03, 0x19
        /*00e6*/ 	.short	0x0054


	//----- nvinfo : EIATTR_PARAM_CBANK
	.align		4
        /*00e8*/ 	.byte	0x04, 0x0a
        /*00ea*/ 	.short	(.L_239 - .L_238)
	.align		4
.L_238:
        /*00ec*/ 	.word	index@(.nv.constant0._Z16frottementFluidePfS_S_S_S_S_S_S_S_iff)
        /*00f0*/ 	.short	0x0380
        /*00f2*/ 	.short	0x0054


	//----- nvinfo : EIATTR_SW_WAR
	.align		4
.L_239:
        /*00f4*/ 	.byte	0x04, 0x36
        /*00f6*/ 	.short	(.L_241 - .L_240)
.L_240:
        /*00f8*/ 	.word	0x00000008
.L_241:


//--------------------- .nv.info._Z16pousseeArchimedePfS_S_S_S_S_S_ifffff --------------------------
	.section	.nv.info._Z16pousseeArchimedePfS_S_S_S_S_S_ifffff,"",@"SHT_CUDA_INFO"
	.sectionflags	@""
	.align	4


	//----- nvinfo : EIATTR_CUDA_API_VERSION
	.align		4
        /*0000*/ 	.byte	0x04, 0x37
        /*0002*/ 	.short	(.L_243 - .L_242)
.L_242:
        /*0004*/ 	.word	0x00000082


	//----- nvinfo : EIATTR_KPARAM_INFO
	.align		4
.L_243:
        /*0008*/ 	.byte	0x04, 0x17
        /*000a*/ 	.short	(.L_245 - .L_244)
.L_244:
        /*000c*/ 	.word	0x00000000
        /*0010*/ 	.short	0x000c
        /*0012*/ 	.short	0x004c
        /*0014*/ 	.byte	0x00, 0xf0, 0x11, 0x00


	//----- nvinfo : EIATTR_KPARAM_INFO
	.align		4
.L_245:
        /*0018*/ 	.byte	0x04, 0x17
        /*001a*/ 	.short	(.L_247 - .L_246)
.L_246:
        /*001c*/ 	.word	0x00000000
        /*0020*/ 	.short	0x000b
        /*0022*/ 	.short	0x0048
        /*0024*/ 	.byte	0x00, 0xf0, 0x11, 0x00


	//----- nvinfo : EIATTR_KPARAM_INFO
	.align		4
.L_247:
        /*0028*/ 	.byte	0x04, 0x17
        /*002a*/ 	.short	(.L_249 - .L_248)
.L_248:
        /*002c*/ 	.word	0x00000000
        /*0030*/ 	.short	0x000a
        /*0032*/ 	.short	0x0044
        /*0034*/ 	.byte	0x00, 0xf0, 0x11, 0x00


	//----- nvinfo : EIATTR_KPARAM_INFO
	.align		4
.L_249:
        /*0038*/ 	.byte	0x04, 0x17
        /*003a*/ 	.short	(.L_251 - .L_250)
.L_250:
        /*003c*/ 	.word	0x00000000
        /*0040*/ 	.short	0x0009
        /*0042*/ 	.short	0x0040
        /*0044*/ 	.byte	0x00, 0xf0, 0x11, 0x00


	//----- nvinfo : EIATTR_KPARAM_INFO
	.align		4
.L_251:
        /*0048*/ 	.byte	0x04, 0x17
        /*004a*/ 	.short	(.L_253 - .L_252)
.L_252:
        /*004c*/ 	.word	0x00000000
        /*0050*/ 	.short	0x0008
        /*0052*/ 	.short	0x003c
        /*0054*/ 	.byte	0x00, 0xf0, 0x11, 0x00


	//----- nvinfo : EIATTR_KPARAM_INFO
	.align		4
.L_253:
        /*0058*/ 	.byte	0x04, 0x17
        /*005a*/ 	.short	(.L_255 - .L_254)
.L_254:
        /*005c*/ 	.word	0x00000000
        /*0060*/ 	.short	0x0007
        /*0062*/ 	.short	0x0038
        /*0064*/ 	.byte	0x00, 0xf0, 0x11, 0x00


	//----- nvinfo : EIATTR_KPARAM_INFO
	.align		4
.L_255:
        /*0068*/ 	.byte	0x04, 0x17
        /*006a*/ 	.short	(.L_257 - .L_256)
.L_256:
        /*006c*/ 	.word	0x00000000
        /*0070*/ 	.short	0x0006
        /*0072*/ 	.short	0x0030
        /*0074*/ 	.byte	0x00, 0xf5, 0x21, 0x00


	//----- nvinfo : EIATTR_KPARAM_INFO
	.align		4
.L_257:
        /*0078*/ 	.byte	0x04, 0x17
        /*007a*/ 	.short	(.L_259 - .L_258)
.L_258:
        /*007c*/ 	.word	0x00000000
        /*0080*/ 	.short	0x0005
        /*0082*/ 	.short	0x0028
        /*0084*/ 	.byte	0x00, 0xf5, 0x21, 0x00


	//----- nvinfo : EIATTR_KPARAM_INFO
	.align		4
.L_259:
        /*0088*/ 	.byte	0x04, 0x17
        /*008a*/ 	.short	(.L_261 - .L_260)
.L_260:
        /*008c*/ 	.word	0x00000000
        /*0090*/ 	.short	0x0004
        /*0092*/ 	.short	0x0020
        /*0094*/ 	.byte	0x00, 0xf5, 0x21, 0x00


	//----- nvinfo : EIATTR_KPARAM_INFO
	.align		4
.L_261:
        /*0098*/ 	.byte	0x04, 0x17
        /*009a*/ 	.short	(.L_263 - .L_262)
.L_262:
        /*009c*/ 	.word	0x00000000
        /*00a0*/ 	.short	0x0003
        /*00a2*/ 	.short	0x0018
        /*00a4*/ 	.byte	0x00, 0xf5, 0x21, 0x00


	//----- nvinfo : EIATTR_KPARAM_INFO
	.align		4
.L_263:
        /*00a8*/ 	.byte	0x04, 0x17
        /*00aa*/ 	.short	(.L_265 - .L_264)
.L_264:
        /*00ac*/ 	.word	0x00000000
        /*00b0*/ 	.short	0x0002
        /*00b2*/ 	.short	0x0010
        /*00b4*/ 	.byte	0x00, 0xf5, 0x21, 0x00


	//----- nvinfo : EIATTR_KPARAM_INFO
	.align		4
.L_265:
        /*00b8*/ 	.byte	0x04, 0x17
        /*00ba*/ 	.short	(.L_267 - .L_266)
.L_266:
        /*00bc*/ 	.word	0x00000000
        /*00c0*/ 	.short	0x0001
        /*00c2*/ 	.short	0x0008
        /*00c4*/ 	.byte	0x00, 0xf5, 0x21, 0x00


	//----- nvinfo : EIATTR_KPARAM_INFO
	.align		4
.L_267:
        /*00c8*/ 	.byte	0x04, 0x17
        /*00ca*/ 	.short	(.L_269 - .L_268)
.L_268:
        /*00cc*/ 	.word	0x00000000
        /*00d0*/ 	.short	0x0000
        /*00d2*/ 	.short	0x0000
        /*00d4*/ 	.byte	0x00, 0xf5, 0x21, 0x00


	//----- nvinfo : EIATTR_SPARSE_MMA_MASK
	.align		4
.L_269:
        /*00d8*/ 	.byte	0x03, 0x50
        /*00da*/ 	.short	0x0000


	//----- nvinfo : EIATTR_MAXREG_COUNT
	.align		4
        /*00dc*/ 	.byte	0x03, 0x1b
        /*00de*/ 	.short	0x00ff


	//----- nvinfo : EIATTR_MERCURY_ISA_VERSION
	.align		4
        /*00e0*/ 	.byte	0x03, 0x5f
        /*00e2*/ 	.short	0x0101


	//----- nvinfo : EIATTR_VRC_CTA_INIT_COUNT
	.align		4
        /*00e4*/ 	.byte	0x02, 0x4a
	.zero		1
	.zero		1


	//----- nvinfo : EIATTR_EXIT_INSTR_OFFSETS
	.align		4
        /*00e8*/ 	.byte	0x04, 0x1c
        /*00ea*/ 	.short	(.L_271 - .L_270)


	//   ....[0]....
.L_270:
        /*00ec*/ 	.word	0x00000070


	//   ....[1]....
        /*00f0*/ 	.word	0x000002b0


	//----- nvinfo : EIATTR_CBANK_PARAM_SIZE
	.align		4
.L_271:
        /*00f4*/ 	.byte	0x03, 0x19
        /*00f6*/ 	.short	0x0050


	//----- nvinfo : EIATTR_PARAM_CBANK
	.align		4
        /*00f8*/ 	.byte	0x04, 0x0a
        /*00fa*/ 	.short	(.L_273 - .L_272)
	.align		4
.L_272:
        /*00fc*/ 	.word	index@(.nv.constant0._Z16pousseeArchimedePfS_S_S_S_S_S_ifffff)
        /*0100*/ 	.short	0x0380
        /*0102*/ 	.short	0x0050


	//----- nvinfo : EIATTR_SW_WAR
	.align		4
.L_273:
        /*0104*/ 	.byte	0x04, 0x36
        /*0106*/ 	.short	(.L_275 - .L_274)
.L_274:
        /*0108*/ 	.word	0x00000008
.L_275:


//--------------------- .nv.info._Z22forceMassiqueConstantePfS_S_S_ifff --------------------------
	.section	.nv.info._Z22forceMassiqueConstantePfS_S_S_ifff,"",@"SHT_CUDA_INFO"
	.sectionflags	@""
	.align	4


	//----- nvinfo : EIATTR_CUDA_API_VERSION
	.align		4
        /*0000*/ 	.byte	0x04, 0x37
        /*0002*/ 	.short	(.L_277 - .L_276)
.L_276:
        /*0004*/ 	.word	0x00000082


	//----- nvinfo : EIATTR_KPARAM_INFO
	.align		4
.L_277:
        /*0008*/ 	.byte	0x04, 0x17
        /*000a*/ 	.short	(.L_279 - .L_278)
.L_278:
        /*000c*/ 	.word	0x00000000
        /*0010*/ 	.short	0x0007
        /*0012*/ 	.short	0x002c
        /*0014*/ 	.byte	0x00, 0xf0, 0x11, 0x00


	//----- nvinfo : EIATTR_KPARAM_INFO
	.align		4
.L_279:
        /*0018*/ 	.byte	0x04, 0x17
        /*001a*/ 	.short	(.L_281 - .L_280)
.L_280:
        /*001c*/ 	.word	0x00000000
        /*0020*/ 	.short	0x0006
        /*0022*/ 	.short	0x0028
        /*0024*/ 	.byte	0x00, 0xf0, 0x11, 0x00


	//----- nvinfo : EIATTR_KPARAM_INFO
	.align		4
.L_281:
        /*0028*/ 	.byte	0x04, 0x17
        /*002a*/ 	.short	(.L_283 - .L_282)
.L_282:
        /*002c*/ 	.word	0x00000000
        /*0030*/ 	.short	0x0005
        /*0032*/ 	.short	0x0024
        /*0034*/ 	.byte	0x00, 0xf0, 0x11, 0x00


	//----- nvinfo : EIATTR_KPARAM_INFO
	.align		4
.L_283:
        /*0038*/ 	.byte	0x04, 0x17
        /*003a*/ 	.short	(.L_285 - .L_284)
.L_284:
        /*003c*/ 	.word	0x00000000
        /*0040*/ 	.short	0x0004
        /*0042*/ 	.short	0x0020
        /*0044*/ 	.byte	0x00, 0xf0, 0x11, 0x00


	//----- nvinfo : EIATTR_KPARAM_INFO
	.align		4
.L_285:
        /*0048*/ 	.byte	0x04, 0x17
        /*004a*/ 	.short	(.L_287 - .L_286)
.L_286:
        /*004c*/ 	.word	0x00000000
        /*0050*/ 	.short	0x0003
        /*0052*/ 	.short	0x0018
        /*0054*/ 	.byte	0x00, 0xf5, 0x21, 0x00


	//----- nvinfo : EIATTR_KPARAM_INFO
	.align		4
.L_287:
        /*0058*/ 	.byte	0x04, 0x17
        /*005a*/ 	.short	(.L_289 - .L_288)
.L_288:
        /*005c*/ 	.word	0x00000000
        /*0060*/ 	.short	0x0002
        /*0062*/ 	.short	0x0010
        /*0064*/ 	.byte	0x00, 0xf5, 0x21, 0x00


	//----- nvinfo : EIATTR_KPARAM_INFO
	.align		4
.L_289:
        /*0068*/ 	.byte	0x04, 0x17
        /*006a*/ 	.short	(.L_291 - .L_290)
.L_290:
        /*006c*/ 	.word	0x00000000
        /*0070*/ 	.short	0x0001
        /*0072*/ 	.short	0x0008
        /*0074*/ 	.byte	0x00, 0xf5, 0x21, 0x00


	//----- nvinfo : EIATTR_KPARAM_INFO
	.align		4
.L_291:
        /*0078*/ 	.byte	0x04, 0x17
        /*007a*/ 	.short	(.L_293 - .L_292)
.L_292:
        /*007c*/ 	.word	0x00000000
        /*0080*/ 	.short	0x0000
        /*0082*/ 	.short	0x0000
        /*0084*/ 	.byte	0x00, 0xf5, 0x21, 0x00


	//----- nvinfo : EIATTR_SPARSE_MMA_MASK
	.align		4
.L_293:
        /*0088*/ 	.byte	0x03, 0x50
        /*008a*/ 	.short	0x0000


	//----- nvinfo : EIATTR_MAXREG_COUNT
	.align		4
        /*008c*/ 	.byte	0x03, 0x1b
        /*008e*/ 	.short	0x00ff


	//----- nvinfo : EIATTR_MERCURY_ISA_VERSION
	.align		4
        /*0090*/ 	.byte	0x03, 0x5f
        /*0092*/ 	.short	0x0101


	//----- nvinfo : EIATTR_VRC_CTA_INIT_COUNT
	.align		4
        /*0094*/ 	.byte	0x02, 0x4a
	.zero		1
	.zero		1


	//----- nvinfo : EIATTR_EXIT_INSTR_OFFSETS
	.align		4
        /*0098*/ 	.byte	0x04, 0x1c
        /*009a*/ 	.short	(.L_295 - .L_294)


	//   ....[0]....
.L_294:
        /*009c*/ 	.word	0x00000070


	//   ....[1]....
        /*00a0*/ 	.word	0x000001d0


	//----- nvinfo : EIATTR_CBANK_PARAM_SIZE
	.align		4
.L_295:
        /*00a4*/ 	.byte	0x03, 0x19
        /*00a6*/ 	.short	0x0030


	//----- nvinfo : EIATTR_PARAM_CBANK
	.align		4
        /*00a8*/ 	.byte	0x04, 0x0a
        /*00aa*/ 	.short	(.L_297 - .L_296)
	.align		4
.L_296:
        /*00ac*/ 	.word	index@(.nv.constant0._Z22forceMassiqueConstantePfS_S_S_ifff)
        /*00b0*/ 	.short	0x0380
        /*00b2*/ 	.short	0x0030


	//----- nvinfo : EIATTR_SW_WAR
	.align		4
.L_297:
        /*00b4*/ 	.byte	0x04, 0x36
        /*00b6*/ 	.short	(.L_299 - .L_298)
.L_298:
        /*00b8*/ 	.word	0x00000008
.L_299:


//--------------------- .nv.info._Z14forceConstantePfS_S_ifff --------------------------
	.section	.nv.info._Z14forceConstantePfS_S_ifff,"",@"SHT_CUDA_INFO"
	.sectionflags	@""
	.align	4


	//----- nvinfo : EIATTR_CUDA_API_VERSION
	.align		4
        /*0000*/ 	.byte	0x04, 0x37
        /*0002*/ 	.short	(.L_301 - .L_300)
.L_300:
        /*0004*/ 	.word	0x00000082


	//----- nvinfo : EIATTR_KPARAM_INFO
	.align		4
.L_301:
        /*0008*/ 	.byte	0x04, 0x17
        /*000a*/ 	.short	(.L_303 - .L_302)
.L_302:
        /*000c*/ 	.word	0x00000000
        /*0010*/ 	.short	0x0006
        /*0012*/ 	.short	0x0024
        /*0014*/ 	.byte	0x00, 0xf0, 0x11, 0x00


	//----- nvinfo : EIATTR_KPARAM_INFO
	.align		4
.L_303:
        /*0018*/ 	.byte	0x04, 0x17
        /*001a*/ 	.short	(.L_305 - .L_304)
.L_304:
        /*001c*/ 	.word	0x00000000
        /*0020*/ 	.short	0x0005
        /*0022*/ 	.short	0x0020
        /*0024*/ 	.byte	0x00, 0xf0, 0x11, 0x00


	//----- nvinfo : EIATTR_KPARAM_INFO
	.align		4
.L_305:
        /*0028*/ 	.byte	0x04, 0x17
        /*002a*/ 	.short	(.L_307 - .L_306)
.L_306:
        /*002c*/ 	.word	0x00000000
        /*0030*/ 	.short	0x0004
        /*0032*/ 	.short	0x001c
        /*0034*/ 	.byte	0x00, 0xf0, 0x11, 0x00


	//----- nvinfo : EIATTR_KPARAM_INFO
	.align		4
.L_307:
        /*0038*/ 	.byte	0x04, 0x17
        /*003a*/ 	.short	(.L_309 - .L_308)
.L_308:
        /*003c*/ 	.word	0x00000000
        /*0040*/ 	.short	0x0003
        /*0042*/ 	.short	0x0018
        /*0044*/ 	.byte	0x00, 0xf0, 0x11, 0x00


	//----- nvinfo : EIATTR_KPARAM_INFO
	.align		4
.L_309:
        /*0048*/ 	.byte	0x04, 0x17
        /*004a*/ 	.short	(.L_311 - .L_310)
.L_310:
        /*004c*/ 	.word	0x00000000
        /*0050*/ 	.short	0x0002
        /*0052*/ 	.short	0x0010
        /*0054*/ 	.byte	0x00, 0xf5, 0x21, 0x00


	//----- nvinfo : EIATTR_KPARAM_INFO
	.align		4
.L_311:
        /*0058*/ 	.byte	0x04, 0x17
        /*005a*/ 	.short	(.L_313 - .L_312)
.L_312:
        /*005c*/ 	.word	0x00000000
        /*0060*/ 	.short	0x0001
        /*0062*/ 	.short	0x0008
        /*0064*/ 	.byte	0x00, 0xf5, 0x21, 0x00


	//----- nvinfo : EIATTR_KPARAM_INFO
	.align		4
.L_313:
        /*0068*/ 	.byte	0x04, 0x17
        /*006a*/ 	.short	(.L_315 - .L_314)
.L_314:
        /*006c*/ 	.word	0x00000000
        /*0070*/ 	.short	0x0000
        /*0072*/ 	.short	0x0000
        /*0074*/ 	.byte	0x00, 0xf5, 0x21, 0x00


	//----- nvinfo : EIATTR_SPARSE_MMA_MASK
	.align		4
.L_315:
        /*0078*/ 	.byte	0x03, 0x50
        /*007a*/ 	.short	0x0000


	//----- nvinfo : EIATTR_MAXREG_COUNT
	.align		4
        /*007c*/ 	.byte	0x03, 0x1b
        /*007e*/ 	.short	0x00ff


	//----- nvinfo : EIATTR_MERCURY_ISA_VERSION
	.align		4
        /*0080*/ 	.byte	0x03, 0x5f
        /*0082*/ 	.short	0x0101


	//----- nvinfo : EIATTR_VRC_CTA_INIT_COUNT
	.align		4
        /*0084*/ 	.byte	0x02, 0x4a
	.zero		1
	.zero		1


	//----- nvinfo : EIATTR_EXIT_INSTR_OFFSETS
	.align		4
        /*0088*/ 	.byte	0x04, 0x1c
        /*008a*/ 	.short	(.L_317 - .L_316)


	//   ....[0]....
.L_316:
        /*008c*/ 	.word	0x00000070


	//   ....[1]....
        /*0090*/ 	.word	0x000001a0


	//----- nvinfo : EIATTR_CBANK_PARAM_SIZE
	.align		4
.L_317:
        /*0094*/ 	.byte	0x03, 0x19
        /*0096*/ 	.short	0x0028


	//----- nvinfo : EIATTR_PARAM_CBANK
	.align		4
        /*0098*/ 	.byte	0x04, 0x0a
        /*009a*/ 	.short	(.L_319 - .L_318)
	.align		4
.L_318:
        /*009c*/ 	.word	index@(.nv.constant0._Z14forceConstantePfS_S_ifff)
        /*00a0*/ 	.short	0x0380
        /*00a2*/ 	.short	0x0028


	//----- nvinfo : EIATTR_SW_WAR
	.align		4
.L_319:
        /*00a4*/ 	.byte	0x04, 0x36
        /*00a6*/ 	.short	(.L_321 - .L_320)
.L_320:
        /*00a8*/ 	.word	0x00000008
.L_321:


//--------------------- .nv.callgraph             --------------------------
	.section	.nv.callgraph,"",@"SHT_CUDA_CALLGRAPH"
	.align	4
	.sectionentsize	8
	.align		4
        /*0000*/ 	.word	0x00000000
	.align		4
        /*0004*/ 	.word	0xffffffff
	.align		4
        /*0008*/ 	.word	0x00000000
	.align		4
        /*000c*/ 	.word	0xfffffffe
	.align		4
        /*0010*/ 	.word	0x00000000
	.align		4
        /*0014*/ 	.word	0xfffffffd
	.align		4
        /*0018*/ 	.word	0x00000000
	.align		4
        /*001c*/ 	.word	0xfffffffc


//--------------------- .text._Z13dynamicSchemePfS_S_S_S_S_S_S_S_S_fj --------------------------
	.section	.text._Z13dynamicSchemePfS_S_S_S_S_S_S_S_S_fj,"ax",@progbits
	.align	128
        .global         _Z13dynamicSchemePfS_S_S_S_S_S_S_S_S_fj
        .type           _Z13dynamicSchemePfS_S_S_S_S_S_S_S_S_fj,@function
        .size           _Z13dynamicSchemePfS_S_S_S_S_S_S_S_S_fj,(.L_x_254 - _Z13dynamicSchemePfS_S_S_S_S_S_S_S_S_fj)
        .other          _Z13dynamicSchemePfS_S_S_S_S_S_S_S_S_fj,@"STO_CUDA_ENTRY STV_DEFAULT"
_Z13dynamicSchemePfS_S_S_S_S_S_S_S_S_fj:
.text._Z13dynamicSchemePfS_S_S_S_S_S_S_S_S_fj:
[----:B------:R-:W-:Y:S01]  /*0000*/  LDC R1, c[0x0][0x37c] ;  /* 0x0000df00ff017b82 */ /* 0x000fe20000000800 */
[----:B------:R-:W0:Y:S07]  /*0010*/  S2R R3, SR_TID.X ;  /* 0x0000000000037919 */ /* 0x000e2e0000002100 */
[----:B------:R-:W0:Y:S01]  /*0020*/  S2UR UR4, SR_CTAID.X ;  /* 0x00000000000479c3 */ /* 0x000e220000002500 */
[----:B------:R-:W1:Y:S07]  /*0030*/  LDCU UR5, c[0x0][0x3d4] ;  /* 0x00007a80ff0577ac */ /* 0x000e6e0008000800 */
[----:B------:R-:W0:Y:S02]  /*0040*/  LDC R0, c[0x0][0x360] ;  /* 0x0000d800ff007b82 */ /* 0x000e240000000800 */
[----:B0-----:R-:W-:-:S05]  /*0050*/  IMAD R0, R0, UR4, R3 ;  /* 0x0000000400007c24 */ /* 0x001fca000f8e0203 */
[----:B-1----:R-:W-:-:S13]  /*0060*/  ISETP.GE.U32.AND P0, PT, R0, UR5, PT ;  /* 0x0000000500007c0c */ /* 0x002fda000bf06070 */
[----:B------:R-:W-:Y:S05]  /*0070*/  @P0 EXIT ;  /* 0x000000000000094d */ /* 0x000fea0003800000 */
[----:B------:R-:W0:Y:S01]  /*0080*/  LDC.64 R2, c[0x0][0x3b0] ;  /* 0x0000ec00ff027b82 */ /* 0x000e220000000a00 */
[----:B------:R-:W1:Y:S01]  /*0090*/  LDCU.64 UR4, c[0x0][0x358] ;  /* 0x00006b00ff0477ac */ /* 0x000e620008000a00 */
[----:B------:R-:W2:Y:S06]  /*00a0*/  LDCU UR6, c[0x0][0x3d0] ;  /* 0x00007a00ff0677ac */ /* 0x000eac0008000800 */
[----:B------:R-:W3:Y:S08]  /*00b0*/  LDC.64 R12, c[0x0][0x3c8] ;  /* 0x0000f200ff0c7b82 */ /* 0x000ef00000000a00 */
[----:B------:R-:W4:Y:S01]  /*00c0*/  LDC.64 R6, c[0x0][0x398] ;  /* 0x0000e600ff067b82 */ /* 0x000f220000000a00 */
[----:B0-----:R-:W-:-:S07]  /*00d0*/  IMAD.WIDE R2, R0, 0x4, R2 ;  /* 0x0000000400027825 */ /* 0x001fce00078e0202 */
[----:B------:R-:W0:Y:S01]  /*00e0*/  LDC.64 R4, c[0x0][0x3b8] ;  /* 0x0000ee00ff047b82 */ /* 0x000e220000000a00 */
[----:B-1----:R-:W2:Y:S01]  /*00f0*/  LDG.E R8, desc[UR4][R2.64] ;  /* 0x0000000402087981 */ /* 0x002ea2000c1e1900 */
[----:B---3--:R-:W-:-:S06]  /*0100*/  IMAD.WIDE R12, R0, 0x4, R12 ;  /* 0x00000004000c7825 */ /* 0x008fcc00078e020c */
[----:B------:R-:W1:Y:S01]  /*0110*/  LDC.64 R10, c[0x0][0x3a0] ;  /* 0x0000e800ff0a7b82 */ /* 0x000e620000000a00 */
[----:B------:R-:W3:Y:S01]  /*0120*/  LDG.E R12, desc[UR4][R12.64] ;  /* 0x000000040c0c7981 */ /* 0x000ee2000c1e1900 */
[----:B----4-:R-:W-:-:S05]  /*0130*/  IMAD.WIDE R6, R0, 0x4, R6 ;  /* 0x0000000400067825 */ /* 0x010fca00078e0206 */
[----:B------:R-:W3:Y:S01]  /*0140*/  LDG.E R15, desc[UR4][R6.64] ;  /* 0x00000004060f7981 */ /* 0x000ee2000c1e1900 */
[----:B0-----:R-:W-:-:S04]  /*0150*/  IMAD.WIDE R4, R0, 0x4, R4 ;  /* 0x0000000400047825 */ /* 0x001fc800078e0204 */
[----:B-1----:R-:W-:-:S04]  /*0160*/  IMAD.WIDE R10, R0, 0x4, R10 ;  /* 0x00000004000a7825 */ /* 0x002fc800078e020a */
[----:B--2---:R-:W-:-:S04]  /*0170*/  FMUL R9, R8, UR6 ;  /* 0x0000000608097c20 */ /* 0x004fc80008400000 */
[----:B---3--:R-:W-:Y:S02]  /*0180*/  FFMA R17, R12, R9, R15 ;  /* 0x000000090c117223 */ /* 0x008fe4000000000f */
[----:B------:R-:W0:Y:S03]  /*0190*/  LDC.64 R8, c[0x0][0x3c0] ;  /* 0x0000f000ff087b82 */ /* 0x000e260000000a00 */
[----:B------:R1:W-:Y:S04]  /*01a0*/  STG.E desc[UR4][R6.64], R17 ;  /* 0x0000001106007986 */ /* 0x0003e8000c101904 */
[----:B------:R-:W2:Y:S01]  /*01b0*/  LDG.E R16, desc[UR4][R4.64] ;  /* 0x0000000404107981 */ /* 0x000ea2000c1e1900 */
[----:B------:R-:W3:Y:S03]  /*01c0*/  LDC.64 R14, c[0x0][0x3a8] ;  /* 0x0000ea00ff0e7b82 */ /* 0x000ee60000000a00 */
[----:B------:R-:W4:Y:S01]  /*01d0*/  LDG.E R19, desc[UR4][R10.64] ;  /* 0x000000040a137981 */ /* 0x000f22000c1e1900 */
[----:B0-----:R-:W-:-:S04]  /*01e0*/  IMAD.WIDE R8, R0, 0x4, R8 ;  /* 0x0000000400087825 */ /* 0x001fc800078e0208 */
[----:B---3--:R-:W-:-:S04]  /*01f0*/  IMAD.WIDE R14, R0, 0x4, R14 ;  /* 0x00000004000e7825 */ /* 0x008fc800078e020e */
[----:B--2---:R-:W-:Y:S02]  /*0200*/  FMUL R13, R16, UR6 ;  /* 0x00000006100d7c20 */ /* 0x004fe40008400000 */
[----:B-1----:R-:W0:Y:S02]  /*0210*/  LDC.64 R16, c[0x0][0x380] ;  /* 0x0000e000ff107b82 */ /* 0x002e240000000a00 */
[----:B----4-:R-:W-:-:S05]  /*0220*/  FFMA R19, R12, R13, R19 ;  /* 0x0000000d0c137223 */ /* 0x010fca0000000013 */
[----:B------:R1:W-:Y:S04]  /*0230*/  STG.E desc[UR4][R10.64], R19 ;  /* 0x000000130a007986 */ /* 0x0003e8000c101904 */
[----:B------:R-:W2:Y:S04]  /*0240*/  LDG.E R13, desc[UR4][R8.64] ;  /* 0x00000004080d7981 */ /* 0x000ea8000c1e1900 */
[----:B------:R-:W3:Y:S01]  /*0250*/  LDG.E R21, desc[UR4][R14.64] ;  /* 0x000000040e157981 */ /* 0x000ee2000c1e1900 */
[----:B-1----:R-:W1:Y:S01]  /*0260*/  LDC.64 R18, c[0x0][0x390] ;  /* 0x0000e400ff127b82 */ /* 0x002e620000000a00 */
[----:B--2---:R-:W-:-:S04]  /*0270*/  FMUL R13, R13, UR6 ;  /* 0x000000060d0d7c20 */ /* 0x004fc80008400000 */
[----:B---3--:R-:W-:Y:S01]  /*0280*/  FFMA R21, R12, R13, R21 ;  /* 0x0000000d0c157223 */ /* 0x008fe20000000015 */
[C---:B0-----:R-:W-:Y:S02]  /*0290*/  IMAD.WIDE R12, R0.reuse, 0x4, R16 ;  /* 0x00000004000c7825 */ /* 0x041fe400078e0210 */
[----:B------:R-:W0:Y:S02]  /*02a0*/  LDC.64 R16, c[0x0][0x388] ;  /* 0x0000e200ff107b82 */ /* 0x000e240000000a00 */
[----:B------:R2:W-:Y:S04]  /*02b0*/  STG.E desc[UR4][R14.64], R21 ;  /* 0x000000150e007986 */ /* 0x0005e8000c101904 */
[----:B------:R-:W3:Y:S04]  /*02c0*/  LDG.E R6, desc[UR4][R6.64] ;  /* 0x0000000406067981 */ /* 0x000ee8000c1e1900 */
[----:B------:R-:W3:Y:S01]  /*02d0*/  LDG.E R23, desc[UR4][R12.64] ;  /* 0x000000040c177981 */ /* 0x000ee2000c1e1900 */
[----:B0-----:R-:W-:-:S04]  /*02e0*/  IMAD.WIDE R16, R0, 0x4, R16 ;  /* 0x0000000400107825 */ /* 0x001fc800078e0210 */
[----:B---3--:R-:W-:-:S05]  /*02f0*/  FFMA R23, R6, UR6, R23 ;  /* 0x0000000606177c23 */ /* 0x008fca0008000017 */
[----:B------:R-:W-:Y:S04]  /*0300*/  STG.E desc[UR4][R12.64], R23 ;  /* 0x000000170c007986 */ /* 0x000fe8000c101904 */
[----:B------:R-:W3:Y:S04]  /*0310*/  LDG.E R10, desc[UR4][R10.64] ;  /* 0x000000040a0a7981 */ /* 0x000ee8000c1e1900 */
[----:B------:R-:W3:Y:S01]  /*0320*/  LDG.E R25, desc[UR4][R16.64] ;  /* 0x0000000410197981 */ /* 0x000ee2000c1e1900 */
[----:B-1----:R-:W-:-:S04]  /*0330*/  IMAD.WIDE R18, R0, 0x4, R18 ;  /* 0x0000000400127825 */ /* 0x002fc800078e0212 */
[----:B---3--:R-:W-:-:S05]  /*0340*/  FFMA R25, R10, UR6, R25 ;  /* 0x000000060a197c23 */ /* 0x008fca0008000019 */
[----:B------:R-:W-:Y:S04]  /*0350*/  STG.E desc[UR4][R16.64], R25 ;  /* 0x0000001910007986 */ /* 0x000fe8000c101904 */
[----:B--2---:R-:W2:Y:S04]  /*0360*/  LDG.E R14, desc[UR4][R14.64] ;  /* 0x000000040e0e7981 */ /* 0x004ea8000c1e1900 */
[----:B------:R-:W2:Y:S02]  /*0370*/  LDG.E R7, desc[UR4][R18.64] ;  /* 0x0000000412077981 */ /* 0x000ea4000c1e1900 */
[----:B--2---:R-:W-:-:S05]  /*0380*/  FFMA R7, R14, UR6, R7 ;  /* 0x000000060e077c23 */ /* 0x004fca0008000007 */
[----:B------:R-:W-:Y:S04]  /*0390*/  STG.E desc[UR4][R18.64], R7 ;  /* 0x0000000712007986 */ /* 0x000fe8000c101904 */
[----:B------:R-:W-:Y:S04]  /*03a0*/  STG.E desc[UR4][R2.64], RZ ;  /* 0x000000ff02007986 */ /* 0x000fe8000c101904 */
[----:B------:R-:W-:Y:S04]  /*03b0*/  STG.E desc[UR4][R4.64], RZ ;  /* 0x000000ff04007986 */ /* 0x000fe8000c101904 */
[----:B------:R-:W-:Y:S01]  /*03c0*/  STG.E desc[UR4][R8.64], RZ ;  /* 0x000000ff08007986 */ /* 0x000fe2000c101904 */
[----:B------:R-:W-:Y:S05]  /*03d0*/  EXIT ;  /* 0x000000000000794d */ /* 0x000fea0003800000 */
.L_x_0:
[----:B------:R-:W-:-:S00]  /*03e0*/  BRA `(.L_x_0) ;  /* 0xfffffffc00fc7947 */ /* 0x000fc0000383ffff */
[----:B------:R-:W-:-:S00]  /*03f0*/  NOP ;  /* 0x0000000000007918 */ /* 0x000fc00000000000 */
        /* <DEDUP_REMOVED lines=8> */
.L_x_254:


//--------------------- .text._Z14computeSpringsPjS_PfS0_S0_S0_S0_S0_S0_S0_S0_S0_S0_S0_S0_PbS0_S0_bj --------------------------
	.section	.text._Z14computeSpringsPjS_PfS0_S0_S0_S0_S0_S0_S0_S0_S0_S0_S0_S0_PbS0_S0_bj,"ax",@progbits
	.align	128
        .global         _Z14computeSpringsPjS_PfS0_S0_S0_S0_S0_S0_S0_S0_S0_S0_S0_S0_PbS0_S0_bj
        .type           _Z14computeSpringsPjS_PfS0_S0_S0_S0_S0_S0_S0_S0_S0_S0_S0_S0_PbS0_S0_bj,@function
        .size           _Z14computeSpringsPjS_PfS0_S0_S0_S0_S0_S0_S0_S0_S0_S0_S0_S0_PbS0_S0_bj,(.L_x_251 - _Z14computeSpringsPjS_PfS0_S0_S0_S0_S0_S0_S0_S0_S0_S0_S0_S0_PbS0_S0_bj)
        .other          _Z14computeSpringsPjS_PfS0_S0_S0_S0_S0_S0_S0_S0_S0_S0_S0_S0_PbS0_S0_bj,@"STO_CUDA_ENTRY STV_DEFAULT"
_Z14computeSpringsPjS_PfS0_S0_S0_S0_S0_S0_S0_S0_S0_S0_S0_S0_PbS0_S0_bj:
.text._Z14computeSpringsPjS_PfS0_S0_S0_S0_S0_S0_S0_S0_S0_S0_S0_S0_PbS0_S0_bj:
        /* <DEDUP_REMOVED lines=8> */
[----:B------:R-:W0:Y:S01]  /*0080*/  LDCU.64 UR4, c[0x0][0x3f8] ;  /* 0x00007f00ff0477ac */ /* 0x000e220008000a00 */
[----:B------:R-:W1:Y:S01]  /*0090*/  LDCU.64 UR6, c[0x0][0x358] ;  /* 0x00006b00ff0677ac */ /* 0x000e620008000a00 */
[----:B0-----:R-:W-:-:S04]  /*00a0*/  IADD3 R2, P0, PT, R0, UR4, RZ ;  /* 0x0000000400027c10 */ /* 0x001fc8000ff1e0ff */
[----:B------:R-:W-:-:S05]  /*00b0*/  LEA.HI.X.SX32 R3, R0, UR5, 0x1, P0 ;  /* 0x0000000500037c11 */ /* 0x000fca00080f0eff */
[----:B-1----:R-:W2:Y:S02]  /*00c0*/  LDG.E.U8 R2, desc[UR6][R2.64] ;  /* 0x0000000602027981 */ /* 0x002ea4000c1e1100 */
[----:B--2---:R-:W-:-:S13]  /*00d0*/  ISETP.NE.AND P0, PT, R2, RZ, PT ;  /* 0x000000ff0200720c */ /* 0x004fda0003f05270 */
[----:B------:R-:W-:Y:S05]  /*00e0*/  @P0 EXIT ;  /* 0x000000000000094d */ /* 0x000fea0003800000 */
[----:B------:R-:W0:Y:S08]  /*00f0*/  LDC.64 R6, c[0x0][0x380] ;  /* 0x0000e000ff067b82 */ /* 0x000e300000000a00 */
[----:B------:R-:W1:Y:S08]  /*0100*/  LDC.64 R8, c[0x0][0x388] ;  /* 0x0000e200ff087b82 */ /* 0x000e700000000a00 */
[----:B------:R-:W2:Y:S01]  /*0110*/  LDC.64 R22, c[0x0][0x398] ;  /* 0x0000e600ff167b82 */ /* 0x000ea20000000a00 */
[----:B0-----:R-:W-:-:S07]  /*0120*/  IMAD.WIDE R6, R0, 0x4, R6 ;  /* 0x0000000400067825 */ /* 0x001fce00078e0206 */
[----:B------:R-:W0:Y:S01]  /*0130*/  LDC.64 R18, c[0x0][0x390] ;  /* 0x0000e400ff127b82 */ /* 0x000e220000000a00 */
[----:B------:R-:W2:Y:S01]  /*0140*/  LDG.E R2, desc[UR6][R6.64] ;  /* 0x0000000606027981 */ /* 0x000ea2000c1e1900 */
[----:B-1----:R-:W-:-:S06]  /*0150*/  IMAD.WIDE R8, R0, 0x4, R8 ;  /* 0x0000000400087825 */ /* 0x002fcc00078e0208 */
[----:B------:R-:W1:Y:S01]  /*0160*/  LDC.64 R24, c[0x0][0x3a0] ;  /* 0x0000e800ff187b82 */ /* 0x000e620000000a00 */
[----:B------:R-:W3:Y:S01]  /*0170*/  LDG.E R3, desc[UR6][R8.64] ;  /* 0x0000000608037981 */ /* 0x000ee2000c1e1900 */
[----:B--2---:R-:W-:-:S04]  /*0180*/  IMAD.WIDE.U32 R14, R2, 0x4, R22 ;  /* 0x00000004020e7825 */ /* 0x004fc800078e0016 */
[C---:B0-----:R-:W-:Y:S01]  /*0190*/  IMAD.WIDE.U32 R12, R2.reuse, 0x4, R18 ;  /* 0x00000004020c7825 */ /* 0x041fe200078e0012 */
[----:B------:R-:W2:Y:S03]  /*01a0*/  LDG.E R5, desc[UR6][R14.64] ;  /* 0x000000060e057981 */ /* 0x000ea6000c1e1900 */
[C---:B---3--:R-:W-:Y:S01]  /*01b0*/  IMAD.WIDE.U32 R22, R3.reuse, 0x4, R22 ;  /* 0x0000000403167825 */ /* 0x048fe200078e0016 */
[----:B------:R-:W3:Y:S03]  /*01c0*/  LDG.E R4, desc[UR6][R12.64] ;  /* 0x000000060c047981 */ /* 0x000ee6000c1e1900 */
[C---:B------:R-:W-:Y:S01]  /*01d0*/  IMAD.WIDE.U32 R18, R3.reuse, 0x4, R18 ;  /* 0x0000000403127825 */ /* 0x040fe200078e0012 */
[----:B------:R-:W2:Y:S03]  /*01e0*/  LDG.E R6, desc[UR6][R22.64] ;  /* 0x0000000616067981 */ /* 0x000ea6000c1e1900 */
[--C-:B-1----:R-:W-:Y:S01]  /*01f0*/  IMAD.WIDE.U32 R16, R2, 0x4, R24.reuse ;  /* 0x0000000402107825 */ /* 0x102fe200078e0018 */
[----:B------:R-:W3:Y:S03]  /*0200*/  LDG.E R7, desc[UR6][R18.64] ;  /* 0x0000000612077981 */ /* 0x000ee6000c1e1900 */
[----:B------:R-:W-:Y:S01]  /*0210*/  IMAD.WIDE.U32 R24, R3, 0x4, R24 ;  /* 0x0000000403187825 */ /* 0x000fe200078e0018 */
[----:B------:R-:W4:Y:S04]  /*0220*/  LDG.E R8, desc[UR6][R16.64] ;  /* 0x0000000610087981 */ /* 0x000f28000c1e1900 */
[----:B------:R-:W4:Y:S01]  /*0230*/  LDG.E R9, desc[UR6][R24.64] ;  /* 0x0000000618097981 */ /* 0x000f22000c1e1900 */
[----:B------:R-:W-:Y:S01]  /*0240*/  BSSY.RECONVERGENT B0, `(.L_x_1) ;  /* 0x0000012000007945 */ /* 0x000fe20003800200 */
[----:B--2---:R-:W-:Y:S01]  /*0250*/  FADD R10, -R5, R6 ;  /* 0x00000006050a7221 */ /* 0x004fe20000000100 */
[----:B---3--:R-:W-:-:S03]  /*0260*/  FADD R11, -R4, R7 ;  /* 0x00000007040b7221 */ /* 0x008fc60000000100 */
[----:B------:R-:W-:-:S04]  /*0270*/  FMUL R12, R10, R10 ;  /* 0x0000000a0a0c7220 */ /* 0x000fc80000400000 */
[----:B------:R-:W-:Y:S01]  /*0280*/  FFMA R13, R11, R11, R12 ;  /* 0x0000000b0b0d7223 */ /* 0x000fe2000000000c */
[----:B----4-:R-:W-:-:S04]  /*0290*/  FADD R20, -R8, R9 ;  /* 0x0000000908147221 */ /* 0x010fc80000000100 */
[----:B------:R-:W-:-:S05]  /*02a0*/  FFMA R12, R20, R20, R13 ;  /* 0x00000014140c7223 */ /* 0x000fca000000000d */
[----:B------:R-:W-:Y:S01]  /*02b0*/  IADD3 R14, PT, PT, R12, -0xd000000, RZ ;  /* 0xf30000000c0e7810 */ /* 0x000fe20007ffe0ff */
[----:B------:R0:W1:Y:S03]  /*02c0*/  MUFU.RSQ R13, R12 ;  /* 0x0000000c000d7308 */ /* 0x0000660000001400 */
[----:B------:R-:W-:-:S13]  /*02d0*/  ISETP.GT.U32.AND P0, PT, R14, 0x727fffff, PT ;  /* 0x727fffff0e00780c */ /* 0x000fda0003f04070 */
[----:B0-----:R-:W-:Y:S05]  /*02e0*/  @!P0 BRA `(.L_x_2) ;  /* 0x00000000000c8947 */ /* 0x001fea0003800000 */
[----:B------:R-:W-:-:S07]  /*02f0*/  MOV R18, 0x310 ;  /* 0x0000031000127802 */ /* 0x000fce0000000f00 */
[----:B-1----:R-:W-:Y:S05]  /*0300*/  CALL.REL.NOINC `($__internal_0_$__cuda_sm20_sqrt_rn_f32_slowpath) ;  /* 0x00000008003c7944 */ /* 0x002fea0003c00000 */
[----:B------:R-:W-:Y:S05]  /*0310*/  BRA `(.L_x_3) ;  /* 0x0000000000107947 */ /* 0x000fea0003800000 */
.L_x_2:
[----:B-1----:R-:W-:Y:S01]  /*0320*/  FMUL.FTZ R21, R12, R13 ;  /* 0x0000000d0c157220 */ /* 0x002fe20000410000 */
[----:B------:R-:W-:-:S03]  /*0330*/  FMUL.FTZ R13, R13, 0.5 ;  /* 0x3f0000000d0d7820 */ /* 0x000fc60000410000 */
[----:B------:R-:W-:-:S04]  /*0340*/  FFMA R12, -R21, R21, R12 ;  /* 0x00000015150c7223 */ /* 0x000fc8000000010c */
[----:B------:R-:W-:-:S07]  /*0350*/  FFMA R21, R12, R13, R21 ;  /* 0x0000000d0c157223 */ /* 0x000fce0000000015 */
.L_x_3:
[----:B------:R-:W-:Y:S05]  /*0360*/  BSYNC.RECONVERGENT B0 ;  /* 0x0000000000007941 */ /* 0x000fea0003800200 */
.L_x_1:
[----:B------:R-:W0:Y:S01]  /*0370*/  F2F.F64.F32 R12, R21 ;  /* 0x00000015000c7310 */ /* 0x000e220000201800 */
[----:B------:R-:W-:Y:S01]  /*0380*/  UMOV UR4, 0xeb1c432d ;  /* 0xeb1c432d00047882 */ /* 0x000fe20000000000 */
[----:B------:R-:W-:Y:S02]  /*0390*/  UMOV UR5, 0x3f1a36e2 ;  /* 0x3f1a36e200057882 */ /* 0x000fe40000000000 */
[----:B0-----:R-:W-:-:S14]  /*03a0*/  DSETP.GEU.AND P0, PT, R12, UR4, PT ;  /* 0x000000040c007e2a */ /* 0x001fdc000bf0e000 */
[----:B------:R-:W-:Y:S05]  /*03b0*/  @!P0 EXIT ;  /* 0x000000000000894d */ /* 0x000fea0003800000 */
[----:B------:R-:W0:Y:S01]  /*03c0*/  LDC.64 R12, c[0x0][0x3e8] ;  /* 0x0000fa00ff0c7b82 */ /* 0x000e220000000a00 */
[----:B------:R-:W1:Y:S07]  /*03d0*/  LDCU.U8 UR4, c[0x0][0x410] ;  /* 0x00008200ff0477ac */ /* 0x000e6e0008000000 */
[----:B------:R-:W2:Y:S08]  /*03e0*/  LDC.64 R18, c[0x0][0x3d8] ;  /* 0x0000f600ff127b82 */ /* 0x000eb00000000a00 */
[----:B------:R-:W3:Y:S01]  /*03f0*/  LDC.64 R16, c[0x0][0x3e0] ;  /* 0x0000f800ff107b82 */ /* 0x000ee20000000a00 */
[----:B0-----:R-:W-:-:S07]  /*0400*/  IMAD.WIDE R12, R0, 0x4, R12 ;  /* 0x00000004000c7825 */ /* 0x001fce00078e020c */
[----:B------:R-:W0:Y:S01]  /*0410*/  LDC.64 R14, c[0x0][0x3f0] ;  /* 0x0000fc00ff0e7b82 */ /* 0x000e220000000a00 */
[----:B------:R-:W4:Y:S01]  /*0420*/  LDG.E R25, desc[UR6][R12.64] ;  /* 0x000000060c197981 */ /* 0x000f22000c1e1900 */
[----:B--2---:R-:W-:-:S05]  /*0430*/  IMAD.WIDE R18, R0, 0x4, R18 ;  /* 0x0000000400127825 */ /* 0x004fca00078e0212 */
[----:B------:R2:W5:Y:S01]  /*0440*/  LDG.E R22, desc[UR6][R18.64] ;  /* 0x0000000612167981 */ /* 0x000562000c1e1900 */
[----:B---3--:R-:W-:-:S05]  /*0450*/  IMAD.WIDE R16, R0, 0x4, R16 ;  /* 0x0000000400107825 */ /* 0x008fca00078e0210 */
[----:B------:R2:W5:Y:S01]  /*0460*/  LDG.E R24, desc[UR6][R16.64] ;  /* 0x0000000610187981 */ /* 0x000562000c1e1900 */
[----:B0-----:R-:W-:-:S05]  /*0470*/  IMAD.WIDE R14, R0, 0x4, R14 ;  /* 0x00000004000e7825 */ /* 0x001fca00078e020e */
[----:B------:R2:W5:Y:S01]  /*0480*/  LDG.E R23, desc[UR6][R14.64] ;  /* 0x000000060e177981 */ /* 0x000562000c1e1900 */
[----:B------:R-:W-:Y:S01]  /*0490*/  UMOV UR8, 0xa0b5ed8d ;  /* 0xa0b5ed8d00087882 */ /* 0x000fe20000000000 */
[----:B------:R-:W-:Y:S01]  /*04a0*/  UMOV UR9, 0x3eb0c6f7 ;  /* 0x3eb0c6f700097882 */ /* 0x000fe20000000000 */
[----:B-1----:R-:W-:Y:S01]  /*04b0*/  UPRMT UR4, UR4, 0x8880, URZ ;  /* 0x0000888004047896 */ /* 0x002fe200080000ff */
[----:B------:R-:W-:Y:S01]  /*04c0*/  BSSY.RECONVERGENT B0, `(.L_x_4) ;  /* 0x0000029000007945 */ /* 0x000fe20003800200 */
[----:B----4-:R-:W0:Y:S02]  /*04d0*/  F2F.F64.F32 R12, R25 ;  /* 0x00000019000c7310 */ /* 0x010e240000201800 */
[----:B0-----:R-:W-:-:S06]  /*04e0*/  DSETP.GT.AND P0, PT, R12, UR8, PT ;  /* 0x000000080c007e2a */ /* 0x001fcc000bf04000 */
[----:B------:R-:W-:Y:S02]  /*04f0*/  ISETP.EQ.OR P0, PT, RZ, UR4, !P0 ;  /* 0x00000004ff007c0c */ /* 0x000fe4000c702670 */
[----:B------:R-:W-:-:S11]  /*0500*/  MOV R13, RZ ;  /* 0x000000ff000d7202 */ /* 0x000fd60000000f00 */
[----:B--2---:R-:W-:Y:S05]  /*0510*/  @P0 BRA `(.L_x_5) ;  /* 0x00000000008c0947 */ /* 0x004fea0003800000 */
[----:B------:R-:W0:Y:S08]  /*0520*/  LDC.64 R18, c[0x0][0x3b0] ;  /* 0x0000ec00ff127b82 */ /* 0x000e300000000a00 */
[----:B------:R-:W1:Y:S08]  /*0530*/  LDC.64 R16, c[0x0][0x3a8] ;  /* 0x0000ea00ff107b82 */ /* 0x000e700000000a00 */
[----:B------:R-:W2:Y:S01]  /*0540*/  LDC.64 R14, c[0x0][0x3b8] ;  /* 0x0000ee00ff0e7b82 */ /* 0x000ea20000000a00 */
[----:B0-----:R-:W-:-:S04]  /*0550*/  IMAD.WIDE.U32 R12, R2, 0x4, R18 ;  /* 0x00000004020c7825 */ /* 0x001fc800078e0012 */
[C---:B------:R-:W-:Y:S02]  /*0560*/  IMAD.WIDE.U32 R18, R3.reuse, 0x4, R18 ;  /* 0x0000000403127825 */ /* 0x040fe400078e0012 */
[----:B------:R-:W3:Y:S02]  /*0570*/  LDG.E R12, desc[UR6][R12.64] ;  /* 0x000000060c0c7981 */ /* 0x000ee4000c1e1900 */
[C-C-:B-1----:R-:W-:Y:S02]  /*0580*/  IMAD.WIDE.U32 R26, R2.reuse, 0x4, R16.reuse ;  /* 0x00000004021a7825 */ /* 0x142fe400078e0010 */
[----:B------:R-:W3:Y:S02]  /*0590*/  LDG.E R19, desc[UR6][R18.64] ;  /* 0x0000000612137981 */ /* 0x000ee4000c1e1900 */
[----:B------:R-:W-:Y:S02]  /*05a0*/  IMAD.WIDE.U32 R16, R3, 0x4, R16 ;  /* 0x0000000403107825 */ /* 0x000fe400078e0010 */
[----:B------:R0:W4:Y:S02]  /*05b0*/  LDG.E R26, desc[UR6][R26.64] ;  /* 0x000000061a1a7981 */ /* 0x000124000c1e1900 */
[----:B--2---:R-:W-:-:S02]  /*05c0*/  IMAD.WIDE.U32 R28, R2, 0x4, R14 ;  /* 0x00000004021c7825 */ /* 0x004fc400078e000e */
[----:B------:R1:W4:Y:S02]  /*05d0*/  LDG.E R17, desc[UR6][R16.64] ;  /* 0x0000000610117981 */ /* 0x000324000c1e1900 */
[----:B------:R-:W-:Y:S02]  /*05e0*/  IMAD.WIDE.U32 R14, R3, 0x4, R14 ;  /* 0x00000004030e7825 */ /* 0x000fe400078e000e */
[----:B------:R-:W2:Y:S04]  /*05f0*/  LDG.E R28, desc[UR6][R28.64] ;  /* 0x000000061c1c7981 */ /* 0x000ea8000c1e1900 */
[----:B------:R-:W2:Y:S01]  /*0600*/  LDG.E R15, desc[UR6][R14.64] ;  /* 0x000000060e0f7981 */ /* 0x000ea2000c1e1900 */
[----:B0-----:R-:W1:Y:S01]  /*0610*/  MUFU.RCP R27, R21 ;  /* 0x00000015001b7308 */ /* 0x001e620000001000 */
[----:B------:R-:W-:Y:S01]  /*0620*/  BSSY.RECONVERGENT B1, `(.L_x_5) ;  /* 0x0000012000017945 */ /* 0x000fe20003800200 */
[----:B-1----:R-:W-:-:S04]  /*0630*/  FFMA R16, R27, -R21, 1 ;  /* 0x3f8000001b107423 */ /* 0x002fc80000000815 */
[----:B------:R-:W-:Y:S01]  /*0640*/  FFMA R27, R27, R16, R27 ;  /* 0x000000101b1b7223 */ /* 0x000fe2000000001b */
[----:B---3--:R-:W-:-:S04]  /*0650*/  FADD R19, -R12, R19 ;  /* 0x000000130c137221 */ /* 0x008fc80000000100 */
[----:B------:R-:W-:Y:S01]  /*0660*/  FMUL R12, R10, R19 ;  /* 0x000000130a0c7220 */ /* 0x000fe20000400000 */
[----:B----4-:R-:W-:-:S04]  /*0670*/  FADD R26, -R26, R17 ;  /* 0x000000111a1a7221 */ /* 0x010fc80000000100 */
[----:B------:R-:W-:Y:S01]  /*0680*/  FFMA R13, R11, R26, R12 ;  /* 0x0000001a0b0d7223 */ /* 0x000fe2000000000c */
[----:B--2---:R-:W-:-:S04]  /*0690*/  FADD R17, -R28, R15 ;  /* 0x0000000f1c117221 */ /* 0x004fc80000000100 */
[----:B------:R-:W-:-:S04]  /*06a0*/  FFMA R12, R20, R17, R13 ;  /* 0x00000011140c7223 */ /* 0x000fc8000000000d */
[----:B------:R-:W-:-:S04]  /*06b0*/  FMUL R12, R25, -R12 ;  /* 0x8000000c190c7220 */ /* 0x000fc80000400000 */
[----:B------:R-:W0:Y:S01]  /*06c0*/  FCHK P0, R12, R21 ;  /* 0x000000150c007302 */ /* 0x000e220000000000 */
[----:B------:R-:W-:-:S04]  /*06d0*/  FFMA R14, R12, R27, RZ ;  /* 0x0000001b0c0e7223 */ /* 0x000fc800000000ff */
[----:B------:R-:W-:-:S04]  /*06e0*/  FFMA R13, R14, -R21, R12 ;  /* 0x800000150e0d7223 */ /* 0x000fc8000000000c */
[----:B------:R-:W-:Y:S01]  /*06f0*/  FFMA R13, R27, R13, R14 ;  /* 0x0000000d1b0d7223 */ /* 0x000fe2000000000e */
[----:B0-----:R-:W-:Y:S06]  /*0700*/  @!P0 BRA `(.L_x_6) ;  /* 0x00000000000c8947 */ /* 0x001fec0003800000 */
[----:B------:R-:W-:-:S07]  /*0710*/  MOV R14, 0x730 ;  /* 0x00000730000e7802 */ /* 0x000fce0000000f00 */
[----:B-----5:R-:W-:Y:S05]  /*0720*/  CALL.REL.NOINC `($__internal_1_$__cuda_sm3x_div_rn_noftz_f32_slowpath) ;  /* 0x0000000400907944 */ /* 0x020fea0003c00000 */
[----:B------:R-:W-:-:S07]  /*0730*/  MOV R13, R15 ;  /* 0x0000000f000d7202 */ /* 0x000fce0000000f00 */
.L_x_6:
[----:B------:R-:W-:Y:S05]  /*0740*/  BSYNC.RECONVERGENT B1 ;  /* 0x0000000000017941 */ /* 0x000fea0003800200 */
.L_x_5:
[----:B------:R-:W-:Y:S05]  /*0750*/  BSYNC.RECONVERGENT B0 ;  /* 0x0000000000007941 */ /* 0x000fea0003800200 */
.L_x_4:
[----:B------:R-:W0:Y:S01]  /*0760*/  MUFU.RCP R12, R21 ;  /* 0x00000015000c7308 */ /* 0x000e220000001000 */
[----:B-----5:R-:W-:Y:S01]  /*0770*/  FADD R24, -R24, R21 ;  /* 0x0000001518187221 */ /* 0x020fe20000000100 */
[----:B------:R-:W-:Y:S03]  /*0780*/  BSSY.RECONVERGENT B0, `(.L_x_7) ;  /* 0x000000d000007945 */ /* 0x000fe60003800200 */
[----:B------:R-:W-:-:S04]  /*0790*/  FFMA R15, -R22, R24, R13 ;  /* 0x00000018160f7223 */ /* 0x000fc8000000010d */
[----:B------:R-:W1:Y:S01]  /*07a0*/  FCHK P0, R15, R21 ;  /* 0x000000150f007302 */ /* 0x000e620000000000 */
[----:B0-----:R-:W-:-:S04]  /*07b0*/  FFMA R17, R12, -R21, 1 ;  /* 0x3f8000000c117423 */ /* 0x001fc80000000815 */
[----:B------:R-:W-:-:S04]  /*07c0*/  FFMA R22, R12, R17, R12 ;  /* 0x000000110c167223 */ /* 0x000fc8000000000c */
[----:B------:R-:W-:-:S04]  /*07d0*/  FFMA R12, R22, R15, RZ ;  /* 0x0000000f160c7223 */ /* 0x000fc800000000ff */
[----:B------:R-:W-:-:S04]  /*07e0*/  FFMA R13, R12, -R21, R15 ;  /* 0x800000150c0d7223 */ /* 0x000fc8000000000f */
[----:B------:R-:W-:Y:S01]  /*07f0*/  FFMA R22, R22, R13, R12 ;  /* 0x0000000d16167223 */ /* 0x000fe2000000000c */
[----:B-1----:R-:W-:Y:S06]  /*0800*/  @!P0 BRA `(.L_x_8) ;  /* 0x0000000000108947 */ /* 0x002fec0003800000 */
[----:B------:R-:W-:Y:S02]  /*0810*/  MOV R12, R15 ;  /* 0x0000000f000c7202 */ /* 0x000fe40000000f00 */
[----:B------:R-:W-:-:S07]  /*0820*/  MOV R14, 0x840 ;  /* 0x00000840000e7802 */ /* 0x000fce0000000f00 */
[----:B------:R-:W-:Y:S05]  /*0830*/  CALL.REL.NOINC `($__internal_1_$__cuda_sm3x_div_rn_noftz_f32_slowpath) ;  /* 0x00000004004c7944 */ /* 0x000fea0003c00000 */
[----:B------:R-:W-:-:S07]  /*0840*/  MOV R22, R15 ;  /* 0x0000000f00167202 */ /* 0x000fce0000000f00 */
.L_x_8:
[----:B------:R-:W-:Y:S05]  /*0850*/  BSYNC.RECONVERGENT B0 ;  /* 0x0000000000007941 */ /* 0x000fea0003800200 */
.L_x_7:
[----:B------:R-:W0:Y:S08]  /*0860*/  LDC.64 R16, c[0x0][0x3c0] ;  /* 0x0000f000ff107b82 */ /* 0x000e300000000a00 */
[----:B------:R-:W1:Y:S01]  /*0870*/  LDC.64 R14, c[0x0][0x3c8] ;  /* 0x0000f200ff0e7b82 */ /* 0x000e620000000a00 */
[----:B0-----:R-:W-:-:S05]  /*0880*/  IMAD.WIDE.U32 R26, R2, 0x4, R16 ;  /* 0x00000004021a7825 */ /* 0x001fca00078e0010 */
[----:B------:R-:W2:Y:S01]  /*0890*/  LDG.E R12, desc[UR6][R26.64] ;  /* 0x000000061a0c7981 */ /* 0x000ea2000c1e1900 */
[----:B-1----:R-:W-:-:S04]  /*08a0*/  IMAD.WIDE.U32 R18, R2, 0x4, R14 ;  /* 0x0000000402127825 */ /* 0x002fc800078e000e */
[-C--:B--2---:R-:W-:Y:S02]  /*08b0*/  FFMA R21, -R11, R22.reuse, R12 ;  /* 0x000000160b157223 */ /* 0x084fe4000000010c */
[----:B------:R-:W0:Y:S03]  /*08c0*/  LDC.64 R12, c[0x0][0x3d0] ;  /* 0x0000f400ff0c7b82 */ /* 0x000e260000000a00 */
[----:B------:R1:W-:Y:S04]  /*08d0*/  STG.E desc[UR6][R26.64], R21 ;  /* 0x000000151a007986 */ /* 0x0003e8000c101906 */
[----:B------:R-:W2:Y:S02]  /*08e0*/  LDG.E R25, desc[UR6][R18.64] ;  /* 0x0000000612197981 */ /* 0x000ea4000c1e1900 */
[----:B--2---:R-:W-:Y:S01]  /*08f0*/  FFMA R29, -R10, R22, R25 ;  /* 0x000000160a1d7223 */ /* 0x004fe20000000119 */
[----:B0-----:R-:W-:-:S04]  /*0900*/  IMAD.WIDE.U32 R24, R2, 0x4, R12 ;  /* 0x0000000402187825 */ /* 0x001fc800078e000c */
[----:B------:R0:W-:Y:S04]  /*0910*/  STG.E desc[UR6][R18.64], R29 ;  /* 0x0000001d12007986 */ /* 0x0001e8000c101906 */
[----:B------:R-:W2:Y:S01]  /*0920*/  LDG.E R2, desc[UR6][R24.64] ;  /* 0x0000000618027981 */ /* 0x000ea2000c1e1900 */
[----:B------:R-:W-:-:S04]  /*0930*/  IMAD.WIDE.U32 R16, R3, 0x4, R16 ;  /* 0x0000000403107825 */ /* 0x000fc800078e0010 */
[----:B--2---:R-:W-:-:S05]  /*0940*/  FFMA R28, -R20, R22, R2 ;  /* 0x00000016141c7223 */ /* 0x004fca0000000102 */
[----:B------:R2:W-:Y:S04]  /*0950*/  STG.E desc[UR6][R24.64], R28 ;  /* 0x0000001c18007986 */ /* 0x0005e8000c101906 */
[----:B------:R-:W1:Y:S01]  /*0960*/  LDG.E R2, desc[UR6][R16.64] ;  /* 0x0000000610027981 */ /* 0x000e62000c1e1900 */
[----:B------:R-:W-:-:S04]  /*0970*/  IMAD.WIDE.U32 R14, R3, 0x4, R14 ;  /* 0x00000004030e7825 */ /* 0x000fc800078e000e */
[----:B-1----:R-:W-:-:S05]  /*0980*/  FFMA R21, R11, R22, R2 ;  /* 0x000000160b157223 */ /* 0x002fca0000000002 */
[----:B------:R-:W-:Y:S04]  /*0990*/  STG.E desc[UR6][R16.64], R21 ;  /* 0x0000001510007986 */ /* 0x000fe8000c101906 */
[----:B------:R-:W3:Y:S01]  /*09a0*/  LDG.E R11, desc[UR6][R14.64] ;  /* 0x000000060e0b7981 */ /* 0x000ee2000c1e1900 */
[----:B------:R-:W-:Y:S02]  /*09b0*/  IMAD.WIDE.U32 R12, R3, 0x4, R12 ;  /* 0x00000004030c7825 */ /* 0x000fe400078e000c */
[----:B------:R-:W1:Y:S02]  /*09c0*/  LDC.64 R2, c[0x0][0x408] ;  /* 0x00010200ff027b82 */ /* 0x000e640000000a00 */
[----:B---3--:R-:W-:-:S05]  /*09d0*/  FFMA R27, R10, R22, R11 ;  /* 0x000000160a1b7223 */ /* 0x008fca000000000b */
[----:B------:R-:W-:Y:S04]  /*09e0*/  STG.E desc[UR6][R14.64], R27 ;  /* 0x0000001b0e007986 */ /* 0x000fe8000c101906 */
[----:B------:R-:W3:Y:S01]  /*09f0*/  LDG.E R11, desc[UR6][R12.64] ;  /* 0x000000060c0b7981 */ /* 0x000ee2000c1e1900 */
[----:B0-----:R-:W0:Y:S01]  /*0a00*/  MUFU.RCP R18, R23 ;  /* 0x0000001700127308 */ /* 0x001e220000001000 */
[----:B--2---:R-:W-:Y:S01]  /*0a10*/  IMAD R25, R0, 0x6, RZ ;  /* 0x0000000600197824 */ /* 0x004fe200078e02ff */
[----:B------:R-:W-:Y:S06]  /*0a20*/  BSSY.RECONVERGENT B0, `(.L_x_9) ;  /* 0x0000016000007945 */ /* 0x000fec0003800200 */
[----:B------:R-:W2:Y:S01]  /*0a30*/  FCHK P0, |R22|, R23 ;  /* 0x0000001716007302 */ /* 0x000ea20000000200 */
[----:B---3--:R-:W-:Y:S01]  /*0a40*/  FFMA R19, R20, R22, R11 ;  /* 0x0000001614137223 */ /* 0x008fe2000000000b */
[----:B-1----:R-:W-:-:S04]  /*0a50*/  IMAD.WIDE R10, R25, 0x4, R2 ;  /* 0x00000004190a7825 */ /* 0x002fc800078e0202 */
[----:B0-----:R-:W-:Y:S01]  /*0a60*/  FFMA R3, -R23, R18, 1 ;  /* 0x3f80000017037423 */ /* 0x001fe20000000112 */
[----:B------:R0:W-:Y:S03]  /*0a70*/  STG.E desc[UR6][R12.64], R19 ;  /* 0x000000130c007986 */ /* 0x0001e6000c101906 */
[----:B------:R-:W-:Y:S01]  /*0a80*/  FFMA R3, R18, R3, R18 ;  /* 0x0000000312037223 */ /* 0x000fe20000000012 */
[----:B------:R1:W-:Y:S03]  /*0a90*/  STG.E desc[UR6][R10.64], R4 ;  /* 0x000000040a007986 */ /* 0x0003e6000c101906 */
[----:B------:R-:W-:Y:S01]  /*0aa0*/  FFMA R2, R3, |R22|, RZ ;  /* 0x4000001603027223 */ /* 0x000fe200000000ff */
[----:B------:R1:W-:Y:S04]  /*0ab0*/  STG.E desc[UR6][R10.64+0x4], R5 ;  /* 0x000004050a007986 */ /* 0x0003e8000c101906 */
[----:B------:R1:W-:Y:S01]  /*0ac0*/  STG.E desc[UR6][R10.64+0x8], R8 ;  /* 0x000008080a007986 */ /* 0x0003e2000c101906 */
[----:B0-----:R-:W-:-:S03]  /*0ad0*/  FFMA R13, -R23, R2, |R22| ;  /* 0x00000002170d7223 */ /* 0x001fc60000000516 */
[----:B------:R1:W-:Y:S01]  /*0ae0*/  STG.E desc[UR6][R10.64+0xc], R7 ;  /* 0x00000c070a007986 */ /* 0x0003e2000c101906 */
[----:B------:R-:W-:-:S03]  /*0af0*/  FFMA R13, R3, R13, R2 ;  /* 0x0000000d030d7223 */ /* 0x000fc60000000002 */
[----:B------:R1:W-:Y:S04]  /*0b00*/  STG.E desc[UR6][R10.64+0x10], R6 ;  /* 0x000010060a007986 */ /* 0x0003e8000c101906 */
[----:B------:R1:W-:Y:S01]  /*0b10*/  STG.E desc[UR6][R10.64+0x14], R9 ;  /* 0x000014090a007986 */ /* 0x0003e2000c101906 */
[----:B--2---:R-:W-:Y:S05]  /*0b20*/  @!P0 BRA `(.L_x_10) ;  /* 0x0000000000148947 */ /* 0x004fea0003800000 */
[----:B------:R-:W-:Y:S01]  /*0b30*/  FADD R12, |R22|, -RZ ;  /* 0x800000ff160c7221 */ /* 0x000fe20000000200 */
[----:B------:R-:W-:Y:S02]  /*0b40*/  MOV R21, R23 ;  /* 0x0000001700157202 */ /* 0x000fe40000000f00 */
[----:B------:R-:W-:-:S07]  /*0b50*/  MOV R14, 0xb70 ;  /* 0x00000b70000e7802 */ /* 0x000fce0000000f00 */
[----:B-1----:R-:W-:Y:S05]  /*0b60*/  CALL.REL.NOINC `($__internal_1_$__cuda_sm3x_div_rn_noftz_f32_slowpath) ;  /* 0x0000000000807944 */ /* 0x002fea0003c00000 */
[----:B------:R-:W-:-:S07]  /*0b70*/  MOV R13, R15 ;  /* 0x0000000f000d7202 */ /* 0x000fce0000000f00 */
.L_x_10:
[----:B------:R-:W-:Y:S05]  /*0b80*/  BSYNC.RECONVERGENT B0 ;  /* 0x0000000000007941 */ /* 0x000fea0003800200 */
.L_x_9:
[----:B------:R-:W0:Y:S01]  /*0b90*/  LDC.64 R2, c[0x0][0x400] ;  /* 0x00010000ff027b82 */ /* 0x000e220000000a00 */
[----:B-1----:R-:W-:Y:S02]  /*0ba0*/  SHF.L.U32 R5, R0, 0x1, RZ ;  /* 0x0000000100057819 */ /* 0x002fe400000006ff */
[----:B------:R-:W-:-:S03]  /*0bb0*/  FMNMX R13, R13, 1, PT ;  /* 0x3f8000000d0d7809 */ /* 0x000fc60003800000 */
[----:B0-----:R-:W-:-:S05]  /*0bc0*/  IMAD.WIDE R2, R5, 0x4, R2 ;  /* 0x0000000405027825 */ /* 0x001fca00078e0202 */
[----:B------:R-:W-:Y:S04]  /*0bd0*/  STG.E desc[UR6][R2.64], R13 ;  /* 0x0000000d02007986 */ /* 0x000fe8000c101906 */
[----:B------:R-:W-:Y:S01]  /*0be0*/  STG.E desc[UR6][R2.64+0x4], R13 ;  /* 0x0000040d02007986 */ /* 0x000fe2000c101906 */
[----:B------:R-:W-:Y:S05]  /*0bf0*/  EXIT ;  /* 0x000000000000794d */ /* 0x000fea0003800000 */
        .weak           $__internal_0_$__cuda_sm20_sqrt_rn_f32_slowpath
        .type           $__internal_0_$__cuda_sm20_sqrt_rn_f32_slowpath,@function
        .size           $__internal_0_$__cuda_sm20_sqrt_rn_f32_slowpath,($__internal_1_$__cuda_sm3x_div_rn_noftz_f32_slowpath - $__internal_0_$__cuda_sm20_sqrt_rn_f32_slowpath)
$__internal_0_$__cuda_sm20_sqrt_rn_f32_slowpath:
[----:B------:R-:W-:-:S13]  /*0c00*/  LOP3.LUT P0, RZ, R12, 0x7fffffff, RZ, 0xc0, !PT ;  /* 0x7fffffff0cff7812 */ /* 0x000fda000780c0ff */
[----:B------:R-:W-:Y:S01]  /*0c10*/  @!P0 MOV R13, R12 ;  /* 0x0000000c000d8202 */ /* 0x000fe20000000f00 */
[----:B------:R-:W-:Y:S06]  /*0c20*/  @!P0 BRA `(.L_x_11) ;  /* 0x0000000000408947 */ /* 0x000fec0003800000 */
[----:B------:R-:W-:-:S13]  /*0c30*/  FSETP.GEU.FTZ.AND P0, PT, R12, RZ, PT ;  /* 0x000000ff0c00720b */ /* 0x000fda0003f1e000 */
[----:B------:R-:W-:Y:S01]  /*0c40*/  @!P0 MOV R13, 0x7fffffff ;  /* 0x7fffffff000d8802 */ /* 0x000fe20000000f00 */
[----:B------:R-:W-:Y:S06]  /*0c50*/  @!P0 BRA `(.L_x_11) ;  /* 0x0000000000348947 */ /* 0x000fec0003800000 */
[----:B------:R-:W-:-:S13]  /*0c60*/  FSETP.GTU.FTZ.AND P0, PT, |R12|, +INF , PT ;  /* 0x7f8000000c00780b */ /* 0x000fda0003f1c200 */
[----:B------:R-:W-:Y:S01]  /*0c70*/  @P0 FADD.FTZ R13, R12, 1 ;  /* 0x3f8000000c0d0421 */ /* 0x000fe20000010000 */
[----:B------:R-:W-:Y:S06]  /*0c80*/  @P0 BRA `(.L_x_11) ;  /* 0x0000000000280947 */ /* 0x000fec0003800000 */
[----:B------:R-:W-:-:S13]  /*0c90*/  FSETP.NEU.FTZ.AND P0, PT, |R12|, +INF , PT ;  /* 0x7f8000000c00780b */ /* 0x000fda0003f1d200 */
[----:B------:R-:W-:-:S04]  /*0ca0*/  @P0 FFMA R14, R12, 1.84467440737095516160e+19, RZ ;  /* 0x5f8000000c0e0823 */ /* 0x000fc800000000ff */
[----:B------:R-:W0:Y:S02]  /*0cb0*/  @P0 MUFU.RSQ R13, R14 ;  /* 0x0000000e000d0308 */ /* 0x000e240000001400 */
[----:B0-----:R-:W-:Y:S01]  /*0cc0*/  @P0 FMUL.FTZ R15, R14, R13 ;  /* 0x0000000d0e0f0220 */ /* 0x001fe20000410000 */
[----:B------:R-:W-:Y:S01]  /*0cd0*/  @P0 FMUL.FTZ R17, R13, 0.5 ;  /* 0x3f0000000d110820 */ /* 0x000fe20000410000 */
[----:B------:R-:W-:Y:S02]  /*0ce0*/  @!P0 MOV R13, R12 ;  /* 0x0000000c000d8202 */ /* 0x000fe40000000f00 */
[----:B------:R-:W-:-:S04]  /*0cf0*/  @P0 FADD.FTZ R16, -R15, -RZ ;  /* 0x800000ff0f100221 */ /* 0x000fc80000010100 */
[----:B------:R-:W-:-:S04]  /*0d00*/  @P0 FFMA R16, R15, R16, R14 ;  /* 0x000000100f100223 */ /* 0x000fc8000000000e */
[----:B------:R-:W-:-:S04]  /*0d10*/  @P0 FFMA R16, R16, R17, R15 ;  /* 0x0000001110100223 */ /* 0x000fc8000000000f */
[----:B------:R-:W-:-:S07]  /*0d20*/  @P0 FMUL.FTZ R13, R16, 2.3283064365386962891e-10 ;  /* 0x2f800000100d0820 */ /* 0x000fce0000410000 */
.L_x_11:
[----:B------:R-:W-:Y:S01]  /*0d30*/  MOV R21, R13 ;  /* 0x0000000d00157202 */ /* 0x000fe20000000f00 */
[----:B------:R-:W-:Y:S01]  /*0d40*/  HFMA2 R13, -RZ, RZ, 0, 0 ;  /* 0x00000000ff0d7431 */ /* 0x000fe200000001ff */
[----:B------:R-:W-:-:S04]  /*0d50*/  MOV R12, R18 ;  /* 0x00000012000c7202 */ /* 0x000fc80000000f00 */
[----:B------:R-:W-:Y:S05]  /*0d60*/  RET.REL.NODEC R12 `(_Z14computeSpringsPjS_PfS0_S0_S0_S0_S0_S0_S0_S0_S0_S0_S0_S0_PbS0_S0_bj) ;  /* 0xfffffff00ca47950 */ /* 0x000fea0003c3ffff */
        .weak           $__internal_1_$__cuda_sm3x_div_rn_noftz_f32_slowpath
        .type           $__internal_1_$__cuda_sm3x_div_rn_noftz_f32_slowpath,@function
        .size           $__internal_1_$__cuda_sm3x_div_rn_noftz_f32_slowpath,(.L_x_251 - $__internal_1_$__cuda_sm3x_div_rn_noftz_f32_slowpath)
$__internal_1_$__cuda_sm3x_div_rn_noftz_f32_slowpath:
[----:B------:R-:W-:Y:S01]  /*0d70*/  SHF.R.U32.HI R13, RZ, 0x17, R21 ;  /* 0x00000017ff0d7819 */ /* 0x000fe20000011615 */
[----:B------:R-:W-:Y:S01]  /*0d80*/  BSSY.RECONVERGENT B2, `(.L_x_12) ;  /* 0x0000063000027945 */ /* 0x000fe20003800200 */
[----:B------:R-:W-:Y:S02]  /*0d90*/  SHF.R.U32.HI R16, RZ, 0x17, R12 ;  /* 0x00000017ff107819 */ /* 0x000fe4000001160c */
[----:B------:R-:W-:Y:S02]  /*0da0*/  LOP3.LUT R13, R13, 0xff, RZ, 0xc0, !PT ;  /* 0x000000ff0d0d7812 */ /* 0x000fe400078ec0ff */
[----:B------:R-:W-:Y:S02]  /*0db0*/  LOP3.LUT R16, R16, 0xff, RZ, 0xc0, !PT ;  /* 0x000000ff10107812 */ /* 0x000fe400078ec0ff */
[----:B------:R-:W-:Y:S02]  /*0dc0*/  IADD3 R19, PT, PT, R13, -0x1, RZ ;  /* 0xffffffff0d137810 */ /* 0x000fe40007ffe0ff */
[----:B------:R-:W-:Y:S01]  /*0dd0*/  MOV R17, R21 ;  /* 0x0000001500117202 */ /* 0x000fe20000000f00 */
[----:B------:R-:W-:Y:S01]  /*0de0*/  VIADD R18, R16, 0xffffffff ;  /* 0xffffffff10127836 */ /* 0x000fe20000000000 */
[----:B------:R-:W-:-:S04]  /*0df0*/  ISETP.GT.U32.AND P0, PT, R19, 0xfd, PT ;  /* 0x000000fd1300780c */ /* 0x000fc80003f04070 */
[----:B------:R-:W-:-:S13]  /*0e00*/  ISETP.GT.U32.OR P0, PT, R18, 0xfd, P0 ;  /* 0x000000fd1200780c */ /* 0x000fda0000704470 */
[----:B------:R-:W-:Y:S01]  /*0e10*/  @!P0 MOV R15, RZ ;  /* 0x000000ff000f8202 */ /* 0x000fe20000000f00 */
[----:B------:R-:W-:Y:S06]  /*0e20*/  @!P0 BRA `(.L_x_13) ;  /* 0x00000000005c8947 */ /* 0x000fec0003800000 */
[----:B------:R-:W-:Y:S02]  /*0e30*/  FSETP.GTU.FTZ.AND P0, PT, |R12|, +INF , PT ;  /* 0x7f8000000c00780b */ /* 0x000fe40003f1c200 */
[----:B------:R-:W-:-:S04]  /*0e40*/  FSETP.GTU.FTZ.AND P1, PT, |R21|, +INF , PT ;  /* 0x7f8000001500780b */ /* 0x000fc80003f3c200 */
[----:B------:R-:W-:-:S13]  /*0e50*/  PLOP3.LUT P0, PT, P0, P1, PT, 0xf8, 0x8f ;  /* 0x00000000008f781c */ /* 0x000fda0000703f70 */
[----:B------:R-:W-:Y:S05]  /*0e60*/  @P0 BRA `(.L_x_14) ;  /* 0x00000004004c0947 */ /* 0x000fea0003800000 */
[----:B------:R-:W-:-:S13]  /*0e70*/  LOP3.LUT P0, RZ, R17, 0x7fffffff, R12, 0xc8, !PT ;  /* 0x7fffffff11ff7812 */ /* 0x000fda000780c80c */
[----:B------:R-:W-:Y:S05]  /*0e80*/  @!P0 BRA `(.L_x_15) ;  /* 0x00000004003c8947 */ /* 0x000fea0003800000 */
[C---:B------:R-:W-:Y:S02]  /*0e90*/  FSETP.NEU.FTZ.AND P2, PT, |R12|.reuse, +INF , PT ;  /* 0x7f8000000c00780b */ /* 0x040fe40003f5d200 */
[----:B------:R-:W-:Y:S02]  /*0ea0*/  FSETP.NEU.FTZ.AND P1, PT, |R21|, +INF , PT ;  /* 0x7f8000001500780b */ /* 0x000fe40003f3d200 */
[----:B------:R-:W-:-:S11]  /*0eb0*/  FSETP.NEU.FTZ.AND P0, PT, |R12|, +INF , PT ;  /* 0x7f8000000c00780b */ /* 0x000fd60003f1d200 */
[----:B------:R-:W-:Y:S05]  /*0ec0*/  @!P1 BRA !P2, `(.L_x_15) ;  /* 0x00000004002c9947 */ /* 0x000fea0005000000 */
[----:B------:R-:W-:-:S04]  /*0ed0*/  LOP3.LUT P2, RZ, R12, 0x7fffffff, RZ, 0xc0, !PT ;  /* 0x7fffffff0cff7812 */ /* 0x000fc8000784c0ff */
[----:B------:R-:W-:-:S13]  /*0ee0*/  PLOP3.LUT P1, PT, P1, P2, PT, 0x2f, 0xf2 ;  /* 0x0000000000f2781c */ /* 0x000fda0000f24577 */
[----:B------:R-:W-:Y:S05]  /*0ef0*/  @P1 BRA `(.L_x_16) ;  /* 0x0000000400181947 */ /* 0x000fea0003800000 */
[----:B------:R-:W-:-:S04]  /*0f00*/  LOP3.LUT P1, RZ, R17, 0x7fffffff, RZ, 0xc0, !PT ;  /* 0x7fffffff11ff7812 */ /* 0x000fc8000782c0ff */
[----:B------:R-:W-:-:S13]  /*0f10*/  PLOP3.LUT P0, PT, P0, P1, PT, 0x2f, 0xf2 ;  /* 0x0000000000f2781c */ /* 0x000fda0000702577 */
[----:B------:R-:W-:Y:S05]  /*0f20*/  @P0 BRA `(.L_x_17) ;  /* 0x0000000400000947 */ /* 0x000fea0003800000 */
[----:B------:R-:W-:Y:S02]  /*0f30*/  ISETP.GE.AND P0, PT, R18, RZ, PT ;  /* 0x000000ff1200720c */ /* 0x000fe40003f06270 */
[----:B------:R-:W-:-:S11]  /*0f40*/  ISETP.GE.AND P1, PT, R19, RZ, PT ;  /* 0x000000ff1300720c */ /* 0x000fd60003f26270 */
[----:B------:R-:W-:Y:S01]  /*0f50*/  @P0 MOV R15, RZ ;  /* 0x000000ff000f0202 */ /* 0x000fe20000000f00 */
[----:B------:R-:W-:Y:S01]  /*0f60*/  @!P0 FFMA R12, R12, 1.84467440737095516160e+19, RZ ;  /* 0x5f8000000c0c8823 */ /* 0x000fe200000000ff */
[----:B------:R-:W-:Y:S01]  /*0f70*/  @!P0 MOV R15, 0xffffffc0 ;  /* 0xffffffc0000f8802 */ /* 0x000fe20000000f00 */
[----:B------:R-:W-:-:S03]  /*0f80*/  @!P1 FFMA R17, R21, 1.84467440737095516160e+19, RZ ;  /* 0x5f80000015119823 */ /* 0x000fc600000000ff */
[----:B------:R-:W-:-:S07]  /*0f90*/  @!P1 IADD3 R15, PT, PT, R15, 0x40, RZ ;  /* 0x000000400f0f9810 */ /* 0x000fce0007ffe0ff */
.L_x_13:
[----:B------:R-:W-:Y:S01]  /*0fa0*/  LEA R18, R13, 0xc0800000, 0x17 ;  /* 0xc08000000d127811 */ /* 0x000fe200078eb8ff */
[----:B------:R-:W-:Y:S01]  /*0fb0*/  BSSY.RECONVERGENT B3, `(.L_x_18) ;  /* 0x0000036000037945 */ /* 0x000fe20003800200 */
[----:B------:R-:W-:Y:S02]  /*0fc0*/  IADD3 R16, PT, PT, R16, -0x7f, RZ ;  /* 0xffffff8110107810 */ /* 0x000fe40007ffe0ff */
[----:B------:R-:W-:-:S03]  /*0fd0*/  IADD3 R25, PT, PT, -R18, R17, RZ ;  /* 0x0000001112197210 */ /* 0x000fc60007ffe1ff */
[C---:B------:R-:W-:Y:S01]  /*0fe0*/  IMAD R12, R16.reuse, -0x800000, R12 ;  /* 0xff800000100c7824 */ /* 0x040fe200078e020c */
[----:B------:R-:W0:Y:S01]  /*0ff0*/  MUFU.RCP R18, R25 ;  /* 0x0000001900127308 */ /* 0x000e220000001000 */
[----:B------:R-:W-:Y:S01]  /*1000*/  FADD.FTZ R17, -R25, -RZ ;  /* 0x800000ff19117221 */ /* 0x000fe20000010100 */
[----:B------:R-:W-:-:S04]  /*1010*/  IADD3 R16, PT, PT, R16, 0x7f, -R13 ;  /* 0x0000007f10107810 */ /* 0x000fc80007ffe80d */
[----:B------:R-:W-:Y:S01]  /*1020*/  IADD3 R16, PT, PT, R16, R15, RZ ;  /* 0x0000000f10107210 */ /* 0x000fe20007ffe0ff */
[----:B0-----:R-:W-:-:S04]  /*1030*/  FFMA R19, R18, R17, 1 ;  /* 0x3f80000012137423 */ /* 0x001fc80000000011 */
[----:B------:R-:W-:-:S04]  /*1040*/  FFMA R19, R18, R19, R18 ;  /* 0x0000001312137223 */ /* 0x000fc80000000012 */
[----:B------:R-:W-:-:S04]  /*1050*/  FFMA R18, R12, R19, RZ ;  /* 0x000000130c127223 */ /* 0x000fc800000000ff */
[----:B------:R-:W-:-:S04]  /*1060*/  FFMA R26, R17, R18, R12 ;  /* 0x00000012111a7223 */ /* 0x000fc8000000000c */
[----:B------:R-:W-:-:S04]  /*1070*/  FFMA R18, R19, R26, R18 ;  /* 0x0000001a13127223 */ /* 0x000fc80000000012 */
[----:B------:R-:W-:-:S04]  /*1080*/  FFMA R17, R17, R18, R12 ;  /* 0x0000001211117223 */ /* 0x000fc8000000000c */
[----:B------:R-:W-:-:S05]  /*1090*/  FFMA R12, R19, R17, R18 ;  /* 0x00000011130c7223 */ /* 0x000fca0000000012 */
[----:B------:R-:W-:-:S04]  /*10a0*/  SHF.R.U32.HI R13, RZ, 0x17, R12 ;  /* 0x00000017ff0d7819 */ /* 0x000fc8000001160c */
[----:B------:R-:W-:-:S05]  /*10b0*/  LOP3.LUT R13, R13, 0xff, RZ, 0xc0, !PT ;  /* 0x000000ff0d0d7812 */ /* 0x000fca00078ec0ff */
[----:B------:R-:W-:-:S05]  /*10c0*/  IMAD.IADD R13, R13, 0x1, R16 ;  /* 0x000000010d0d7824 */ /* 0x000fca00078e0210 */
[----:B------:R-:W-:-:S04]  /*10d0*/  IADD3 R15, PT, PT, R13, -0x1, RZ ;  /* 0xffffffff0d0f7810 */ /* 0x000fc80007ffe0ff */
[----:B------:R-:W-:-:S13]  /*10e0*/  ISETP.GE.U32.AND P0, PT, R15, 0xfe, PT ;  /* 0x000000fe0f00780c */ /* 0x000fda0003f06070 */
[----:B------:R-:W-:Y:S05]  /*10f0*/  @!P0 BRA `(.L_x_19) ;  /* 0x0000000000808947 */ /* 0x000fea0003800000 */
[----:B------:R-:W-:-:S13]  /*1100*/  ISETP.GT.AND P0, PT, R13, 0xfe, PT ;  /* 0x000000fe0d00780c */ /* 0x000fda0003f04270 */
[----:B------:R-:W-:Y:S05]  /*1110*/  @P0 BRA `(.L_x_20) ;  /* 0x00000000006c0947 */ /* 0x000fea0003800000 */
[----:B------:R-:W-:-:S13]  /*1120*/  ISETP.GE.AND P0, PT, R13, 0x1, PT ;  /* 0x000000010d00780c */ /* 0x000fda0003f06270 */
[----:B------:R-:W-:Y:S05]  /*1130*/  @P0 BRA `(.L_x_21) ;  /* 0x0000000000740947 */ /* 0x000fea0003800000 */
[----:B------:R-:W-:Y:S02]  /*1140*/  ISETP.GE.AND P0, PT, R13, -0x18, PT ;  /* 0xffffffe80d00780c */ /* 0x000fe40003f06270 */
[----:B------:R-:W-:-:S11]  /*1150*/  LOP3.LUT R12, R12, 0x80000000, RZ, 0xc0, !PT ;  /* 0x800000000c0c7812 */ /* 0x000fd600078ec0ff */
[----:B------:R-:W-:Y:S05]  /*1160*/  @!P0 BRA `(.L_x_21) ;  /* 0x0000000000688947 */ /* 0x000fea0003800000 */
[-CC-:B------:R-:W-:Y:S01]  /*1170*/  FFMA.RZ R15, R19, R17.reuse, R18.reuse ;  /* 0x00000011130f7223 */ /* 0x180fe2000000c012 */
[C---:B------:R-:W-:Y:S02]  /*1180*/  ISETP.NE.AND P2, PT, R13.reuse, RZ, PT ;  /* 0x000000ff0d00720c */ /* 0x040fe40003f45270 */
[----:B------:R-:W-:Y:S02]  /*1190*/  ISETP.NE.AND P1, PT, R13, RZ, PT ;  /* 0x000000ff0d00720c */ /* 0x000fe40003f25270 */
[----:B------:R-:W-:Y:S01]  /*11a0*/  LOP3.LUT R16, R15, 0x7fffff, RZ, 0xc0, !PT ;  /* 0x007fffff0f107812 */ /* 0x000fe200078ec0ff */
[CCC-:B------:R-:W-:Y:S01]  /*11b0*/  FFMA.RP R15, R19.reuse, R17.reuse, R18.reuse ;  /* 0x00000011130f7223 */ /* 0x1c0fe20000008012 */
[----:B------:R-:W-:Y:S01]  /*11c0*/  FFMA.RM R18, R19, R17, R18 ;  /* 0x0000001113127223 */ /* 0x000fe20000004012 */
[----:B------:R-:W-:Y:S02]  /*11d0*/  IADD3 R17, PT, PT, R13, 0x20, RZ ;  /* 0x000000200d117810 */ /* 0x000fe40007ffe0ff */
[----:B------:R-:W-:-:S02]  /*11e0*/  LOP3.LUT R16, R16, 0x800000, RZ, 0xfc, !PT ;  /* 0x0080000010107812 */ /* 0x000fc400078efcff */
[----:B------:R-:W-:Y:S02]  /*11f0*/  IADD3 R13, PT, PT, -R13, RZ, RZ ;  /* 0x000000ff0d0d7210 */ /* 0x000fe40007ffe1ff */
[----:B------:R-:W-:Y:S02]  /*1200*/  SHF.L.U32 R17, R16, R17, RZ ;  /* 0x0000001110117219 */ /* 0x000fe400000006ff */
[----:B------:R-:W-:Y:S02]  /*1210*/  FSETP.NEU.FTZ.AND P0, PT, R15, R18, PT ;  /* 0x000000120f00720b */ /* 0x000fe40003f1d000 */
[----:B------:R-:W-:Y:S02]  /*1220*/  SEL R13, R13, RZ, P2 ;  /* 0x000000ff0d0d7207 */ /* 0x000fe40001000000 */
[----:B------:R-:W-:Y:S02]  /*1230*/  ISETP.NE.AND P1, PT, R17, RZ, P1 ;  /* 0x000000ff1100720c */ /* 0x000fe40000f25270 */
[----:B------:R-:W-:-:S02]  /*1240*/  SHF.R.U32.HI R13, RZ, R13, R16 ;  /* 0x0000000dff0d7219 */ /* 0x000fc40000011610 */
[----:B------:R-:W-:Y:S02]  /*1250*/  PLOP3.LUT P0, PT, P0, P1, PT, 0xf8, 0x8f ;  /* 0x00000000008f781c */ /* 0x000fe40000703f70 */
[----:B------:R-:W-:Y:S02]  /*1260*/  SHF.R.U32.HI R16, RZ, 0x1, R13 ;  /* 0x00000001ff107819 */ /* 0x000fe4000001160d */
[----:B------:R-:W-:-:S04]  /*1270*/  SEL R15, RZ, 0x1, !P0 ;  /* 0x00000001ff0f7807 */ /* 0x000fc80004000000 */
[----:B------:R-:W-:-:S04]  /*1280*/  LOP3.LUT R18, R15, 0x1, R16, 0xf8, !PT ;  /* 0x000000010f127812 */ /* 0x000fc800078ef810 */
[----:B------:R-:W-:-:S04]  /*1290*/  LOP3.LUT R13, R18, R13, RZ, 0xc0, !PT ;  /* 0x0000000d120d7212 */ /* 0x000fc800078ec0ff */
[----:B------:R-:W-:-:S04]  /*12a0*/  IADD3 R13, PT, PT, R16, R13, RZ ;  /* 0x0000000d100d7210 */ /* 0x000fc80007ffe0ff */
[----:B------:R-:W-:Y:S01]  /*12b0*/  LOP3.LUT R12, R13, R12, RZ, 0xfc, !PT ;  /* 0x0000000c0d0c7212 */ /* 0x000fe200078efcff */
[----:B------:R-:W-:Y:S06]  /*12c0*/  BRA `(.L_x_21) ;  /* 0x0000000000107947 */ /* 0x000fec0003800000 */
.L_x_20:
[----:B------:R-:W-:-:S04]  /*12d0*/  LOP3.LUT R12, R12, 0x80000000, RZ, 0xc0, !PT ;  /* 0x800000000c0c7812 */ /* 0x000fc800078ec0ff */
[----:B------:R-:W-:Y:S01]  /*12e0*/  LOP3.LUT R12, R12, 0x7f800000, RZ, 0xfc, !PT ;  /* 0x7f8000000c0c7812 */ /* 0x000fe200078efcff */
[----:B------:R-:W-:Y:S06]  /*12f0*/  BRA `(.L_x_21) ;  /* 0x0000000000047947 */ /* 0x000fec0003800000 */
.L_x_19:
[----:B------:R-:W-:-:S07]  /*1300*/  LEA R12, R16, R12, 0x17 ;  /* 0x0000000c100c7211 */ /* 0x000fce00078eb8ff */
.L_x_21:
[----:B------:R-:W-:Y:S05]  /*1310*/  BSYNC.RECONVERGENT B3 ;  /* 0x0000000000037941 */ /* 0x000fea0003800200 */
.L_x_18:
[----:B------:R-:W-:Y:S05]  /*1320*/  BRA `(.L_x_22) ;  /* 0x0000000000207947 */ /* 0x000fea0003800000 */
.L_x_17:
[----:B------:R-:W-:-:S04]  /*1330*/  LOP3.LUT R12, R17, 0x80000000, R12, 0x48, !PT ;  /* 0x80000000110c7812 */ /* 0x000fc800078e480c */
[----:B------:R-:W-:Y:S01]  /*1340*/  LOP3.LUT R12, R12, 0x7f800000, RZ, 0xfc, !PT ;  /* 0x7f8000000c0c7812 */ /* 0x000fe200078efcff */
[----:B------:R-:W-:Y:S06]  /*1350*/  BRA `(.L_x_22) ;  /* 0x0000000000147947 */ /* 0x000fec0003800000 */
.L_x_16:
[----:B------:R-:W-:Y:S01]  /*1360*/  LOP3.LUT R12, R17, 0x80000000, R12, 0x48, !PT ;  /* 0x80000000110c7812 */ /* 0x000fe200078e480c */
[----:B------:R-:W-:Y:S06]  /*1370*/  BRA `(.L_x_22) ;  /* 0x00000000000c7947 */ /* 0x000fec0003800000 */
.L_x_15:
[----:B------:R-:W0:Y:S01]  /*1380*/  MUFU.RSQ R12, -QNAN ;  /* 0xffc00000000c7908 */ /* 0x000e220000001400 */
[----:B------:R-:W-:Y:S05]  /*1390*/  BRA `(.L_x_22) ;  /* 0x0000000000047947 */ /* 0x000fea0003800000 */
.L_x_14:
[----:B------:R-:W-:-:S07]  /*13a0*/  FADD.FTZ R12, R12, R21 ;  /* 0x000000150c0c7221 */ /* 0x000fce0000010000 */
.L_x_22:
[----:B------:R-:W-:Y:S05]  /*13b0*/  BSYNC.RECONVERGENT B2 ;  /* 0x0000000000027941 */ /* 0x000fea0003800200 */
.L_x_12:
[----:B------:R-:W-:Y:S01]  /*13c0*/  HFMA2 R13, -RZ, RZ, 0, 0 ;  /* 0x00000000ff0d7431 */ /* 0x000fe200000001ff */
[----:B0-----:R-:W-:Y:S02]  /*13d0*/  MOV R15, R12 ;  /* 0x0000000c000f7202 */ /* 0x001fe40000000f00 */
[----:B------:R-:W-:-:S04]  /*13e0*/  MOV R12, R14 ;  /* 0x0000000e000c7202 */ /* 0x000fc80000000f00 */
[----:B------:R-:W-:Y:S05]  /*13f0*/  RET.REL.NODEC R12 `(_Z14computeSpringsPjS_PfS0_S0_S0_S0_S0_S0_S0_S0_S0_S0_S0_S0_PbS0_S0_bj) ;  /* 0xffffffec0c007950 */ /* 0x000fea0003c3ffff */
.L_x_23:
        /* <DEDUP_REMOVED lines=16> */
.L_x_251:


//--------------------- .text._Z10attractorsPfS_S_S_S_S_S_ifff --------------------------
	.section	.text._Z10attractorsPfS_S_S_S_S_S_ifff,"ax",@progbits
	.align	128
        .global         _Z10attractorsPfS_S_S_S_S_S_ifff
        .type           _Z10attractorsPfS_S_S_S_S_S_ifff,@function
        .size           _Z10attractorsPfS_S_S_S_S_S_ifff,(.L_x_253 - _Z10attractorsPfS_S_S_S_S_S_ifff)
        .other          _Z10attractorsPfS_S_S_S_S_S_ifff,@"STO_CUDA_ENTRY STV_DEFAULT"
_Z10attractorsPfS_S_S_S_S_S_ifff:
.text._Z10attractorsPfS_S_S_S_S_S_ifff:
[----:B------:R-:W-:Y:S01]  /*0000*/  LDC R1, c[0x0][0x37c] ;  /* 0x0000df00ff017b82 */ /* 0x000fe20000000800 */
[----:B------:R-:W0:Y:S07]  /*0010*/  S2R R0, SR_TID.X ;  /* 0x0000000000007919 */ /* 0x000e2e0000002100 */
[----:B------:R-:W0:Y:S01]  /*0020*/  S2UR UR4, SR_CTAID.X ;  /* 0x00000000000479c3 */ /* 0x000e220000002500 */
[----:B------:R-:W1:Y:S07]  /*0030*/  LDCU UR18, c[0x0][0x3b8] ;  /* 0x00007700ff1277ac */ /* 0x000e6e0008000800 */
[----:B------:R-:W0:Y:S02]  /*0040*/  LDC R3, c[0x0][0x360] ;  /* 0x0000d800ff037b82 */ /* 0x000e240000000800 */
[----:B0-----:R-:W-:-:S05]  /*0050*/  IMAD R3, R3, UR4, R0 ;  /* 0x0000000403037c24 */ /* 0x001fca000f8e0200 */
[----:B-1----:R-:W-:-:S13]  /*0060*/  ISETP.GE.AND P0, PT, R3, UR18, PT ;  /* 0x0000001203007c0c */ /* 0x002fda000bf06270 */
[----:B------:R-:W-:Y:S05]  /*0070*/  @P0 EXIT ;  /* 0x000000000000094d */ /* 0x000fea0003800000 */
[----:B------:R-:W0:Y:S01]  /*0080*/  LDC.64 R12, c[0x0][0x3b0] ;  /* 0x0000ec00ff0c7b82 */ /* 0x000e220000000a00 */
[----:B------:R-:W1:Y:S01]  /*0090*/  LDCU.64 UR16, c[0x0][0x358] ;  /* 0x00006b00ff1077ac */ /* 0x000e620008000a00 */
[----:B------:R-:W2:Y:S06]  /*00a0*/  LDCU UR19, c[0x0][0x3c0] ;  /* 0x00007800ff1377ac */ /* 0x000eac0008000800 */
[----:B------:R-:W3:Y:S01]  /*00b0*/  LDC.64 R14, c[0x0][0x380] ;  /* 0x0000e000ff0e7b82 */ /* 0x000ee20000000a00 */
[----:B------:R-:W4:Y:S07]  /*00c0*/  LDCU UR20, c[0x0][0x3bc] ;  /* 0x00007780ff1477ac */ /* 0x000f2e0008000800 */
[----:B------:R-:W2:Y:S08]  /*00d0*/  LDC.64 R16, c[0x0][0x388] ;  /* 0x0000e200ff107b82 */ /* 0x000eb00000000a00 */
[----:B------:R-:W4:Y:S01]  /*00e0*/  LDC.64 R18, c[0x0][0x390] ;  /* 0x0000e400ff127b82 */ /* 0x000f220000000a00 */
[----:B0-----:R-:W-:-:S06]  /*00f0*/  IMAD.WIDE R12, R3, 0x4, R12 ;  /* 0x00000004030c7825 */ /* 0x001fcc00078e020c */
[----:B-1----:R0:W5:Y:S01]  /*0100*/  LDG.E R12, desc[UR16][R12.64] ;  /* 0x000000100c0c7981 */ /* 0x002162000c1e1900 */
[----:B---3--:R-:W-:-:S05]  /*0110*/  IMAD.WIDE R14, R3, 0x4, R14 ;  /* 0x00000004030e7825 */ /* 0x008fca00078e020e */
[----:B------:R0:W5:Y:S01]  /*0120*/  LDG.E R4, desc[UR16][R14.64] ;  /* 0x000000100e047981 */ /* 0x000162000c1e1900 */
[----:B--2---:R-:W-:-:S05]  /*0130*/  IMAD.WIDE R16, R3, 0x4, R16 ;  /* 0x0000000403107825 */ /* 0x004fca00078e0210 */
[----:B------:R0:W5:Y:S01]  /*0140*/  LDG.E R5, desc[UR16][R16.64] ;  /* 0x0000001010057981 */ /* 0x000162000c1e1900 */
[----:B----4-:R-:W-:-:S05]  /*0150*/  IMAD.WIDE R18, R3, 0x4, R18 ;  /* 0x0000000403127825 */ /* 0x010fca00078e0212 */
[----:B------:R0:W5:Y:S01]  /*0160*/  LDG.E R6, desc[UR16][R18.64] ;  /* 0x0000001012067981 */ /* 0x000162000c1e1900 */
[----:B------:R-:W-:Y:S01]  /*0170*/  ISETP.GE.AND P0, PT, R3, 0x1, PT ;  /* 0x000000010300780c */ /* 0x000fe20003f06270 */
[----:B------:R-:W-:Y:S01]  /*0180*/  BSSY.RECONVERGENT B2, `(.L_x_24) ;  /* 0x00002d1000027945 */ /* 0x000fe20003800200 */
[----:B------:R-:W-:Y:S01]  /*0190*/  HFMA2 R7, -RZ, RZ, 0, 0 ;  /* 0x00000000ff077431 */ /* 0x000fe200000001ff */
[----:B------:R-:W-:Y:S02]  /*01a0*/  CS2R R8, SRZ ;  /* 0x0000000000087805 */ /* 0x000fe4000001ff00 */
[----:B------:R-:W-:-:S08]  /*01b0*/  MOV R10, RZ ;  /* 0x000000ff000a7202 */ /* 0x000fd00000000f00 */
[----:B0-----:R-:W-:Y:S05]  /*01c0*/  @!P0 BRA `(.L_x_25) ;  /* 0x0000002c00308947 */ /* 0x001fea0003800000 */
[----:B------:R-:W0:Y:S01]  /*01d0*/  LDCU UR4, c[0x0][0x3c4] ;  /* 0x00007880ff0477ac */ /* 0x000e220008000800 */
[----:B------:R-:W-:Y:S01]  /*01e0*/  VIMNMX R8, PT, PT, R3, UR18, PT ;  /* 0x0000001203087c48 */ /* 0x000fe2000bfe0100 */
[----:B------:R-:W-:Y:S01]  /*01f0*/  BSSY.RECONVERGENT B4, `(.L_x_26) ;  /* 0x000019a000047945 */ /* 0x000fe20003800200 */
[----:B------:R-:W-:Y:S02]  /*0200*/  MOV R10, RZ ;  /* 0x000000ff000a7202 */ /* 0x000fe40000000f00 */
[----:B------:R-:W-:Y:S02]  /*0210*/  ISETP.GE.AND P0, PT, R8, 0x4, PT ;  /* 0x000000040800780c */ /* 0x000fe40003f06270 */
[----:B------:R-:W-:Y:S02]  /*0220*/  MOV R15, RZ ;  /* 0x000000ff000f7202 */ /* 0x000fe40000000f00 */
[----:B------:R-:W-:Y:S02]  /*0230*/  MOV R9, RZ ;  /* 0x000000ff00097202 */ /* 0x000fe40000000f00 */
[----:B------:R-:W-:-:S02]  /*0240*/  MOV R7, RZ ;  /* 0x000000ff00077202 */ /* 0x000fc40000000f00 */
[----:B------:R-:W-:Y:S01]  /*0250*/  VIMNMX R8, PT, PT, R8, 0x1, !PT ;  /* 0x0000000108087848 */ /* 0x000fe20007fe0100 */
[----:B0----5:R-:W-:-:S04]  /*0260*/  FMUL R16, R12, UR4 ;  /* 0x000000040c107c20 */ /* 0x021fc80008400000 */
[----:B------:R-:W-:Y:S05]  /*0270*/  @!P0 BRA `(.L_x_27) ;  /* 0x0000001800448947 */ /* 0x000fea0003800000 */
[----:B------:R-:W0:Y:S01]  /*0280*/  LDCU.128 UR4, c[0x0][0x380] ;  /* 0x00007000ff0477ac */ /* 0x000e220008000c00 */
[----:B------:R-:W-:Y:S01]  /*0290*/  LOP3.LUT R15, R8, 0x7ffffffc, RZ, 0xc0, !PT ;  /* 0x7ffffffc080f7812 */ /* 0x000fe200078ec0ff */
[----:B------:R-:W-:Y:S01]  /*02a0*/  HFMA2 R10, -RZ, RZ, 0, 0 ;  /* 0x00000000ff0a7431 */ /* 0x000fe200000001ff */
[----:B------:R-:W-:Y:S01]  /*02b0*/  BSSY.RECONVERGENT B3, `(.L_x_28) ;  /* 0x000018c000037945 */ /* 0x000fe20003800200 */
[----:B------:R-:W1:Y:S01]  /*02c0*/  LDCU.64 UR12, c[0x0][0x390] ;  /* 0x00007200ff0c77ac */ /* 0x000e620008000a00 */
[----:B------:R-:W-:Y:S01]  /*02d0*/  IADD3 R15, PT, PT, -R15, RZ, RZ ;  /* 0x000000ff0f0f7210 */ /* 0x000fe20007ffe1ff */
[----:B------:R-:W2:Y:S01]  /*02e0*/  LDCU.64 UR14, c[0x0][0x3b0] ;  /* 0x00007600ff0e77ac */ /* 0x000ea20008000a00 */
[----:B0-----:R-:W-:Y:S02]  /*02f0*/  UIADD3 UR10, UP1, UPT, UR4, 0x8, URZ ;  /* 0x00000008040a7890 */ /* 0x001fe4000ff3e0ff */
[----:B------:R-:W-:Y:S02]  /*0300*/  UIADD3 UR8, UP2, UPT, UR6, 0x8, URZ ;  /* 0x0000000806087890 */ /* 0x000fe4000ff5e0ff */
[----:B------:R-:W-:-:S02]  /*0310*/  UIADD3.X UR11, UPT, UPT, URZ, UR5, URZ, UP1, !UPT ;  /* 0x00000005ff0b7290 */ /* 0x000fc40008ffe4ff */
[----:B-1----:R-:W-:Y:S01]  /*0320*/  UIADD3 UR6, UP0, UPT, UR12, 0x8, URZ ;  /* 0x000000080c067890 */ /* 0x002fe2000ff1e0ff */
[----:B------:R-:W-:Y:S01]  /*0330*/  MOV R32, UR10 ;  /* 0x0000000a00207c02 */ /* 0x000fe20008000f00 */
[----:B--2---:R-:W-:Y:S01]  /*0340*/  UIADD3 UR4, UP1, UPT, UR14, 0x8, URZ ;  /* 0x000000080e047890 */ /* 0x004fe2000ff3e0ff */
[----:B------:R-:W-:Y:S01]  /*0350*/  MOV R24, UR8 ;  /* 0x0000000800187c02 */ /* 0x000fe20008000f00 */
[----:B------:R-:W-:Y:S01]  /*0360*/  UIADD3.X UR9, UPT, UPT, URZ, UR7, URZ, UP2, !UPT ;  /* 0x00000007ff097290 */ /* 0x000fe200097fe4ff */
[----:B------:R-:W-:Y:S01]  /*0370*/  MOV R33, UR11 ;  /* 0x0000000b00217c02 */ /* 0x000fe20008000f00 */
[----:B------:R-:W-:Y:S01]  /*0380*/  UIADD3.X UR7, UPT, UPT, URZ, UR13, URZ, UP0, !UPT ;  /* 0x0000000dff077290 */ /* 0x000fe200087fe4ff */
[----:B------:R-:W-:Y:S01]  /*0390*/  MOV R20, UR6 ;  /* 0x0000000600147c02 */ /* 0x000fe20008000f00 */
[----:B------:R-:W-:Y:S01]  /*03a0*/  UIADD3.X UR5, UPT, UPT, URZ, UR15, URZ, UP1, !UPT ;  /* 0x0000000fff057290 */ /* 0x000fe20008ffe4ff */
[----:B------:R-:W-:Y:S02]  /*03b0*/  MOV R18, UR4 ;  /* 0x0000000400127c02 */ /* 0x000fe40008000f00 */
[----:B------:R-:W-:-:S02]  /*03c0*/  MOV R25, UR9 ;  /* 0x0000000900197c02 */ /* 0x000fc40008000f00 */
[----:B------:R-:W-:Y:S02]  /*03d0*/  MOV R21, UR7 ;  /* 0x0000000700157c02 */ /* 0x000fe40008000f00 */
[----:B------:R-:W-:-:S07]  /*03e0*/  MOV R23, UR5 ;  /* 0x0000000500177c02 */ /* 0x000fce0008000f00 */
.L_x_81:
[----:B------:R-:W2:Y:S04]  /*03f0*/  LDG.E R0, desc[UR16][R24.64+-0x8] ;  /* 0xfffff81018007981 */ /* 0x000ea8000c1e1900 */
[----:B------:R-:W3:Y:S04]  /*0400*/  LDG.E R11, desc[UR16][R32.64+-0x8] ;  /* 0xfffff810200b7981 */ /* 0x000ee8000c1e1900 */
[----:B------:R-:W4:Y:S01]  /*0410*/  LDG.E R17, desc[UR16][R20.64+-0x8] ;  /* 0xfffff81014117981 */ /* 0x000f22000c1e1900 */
[----:B------:R-:W-:Y:S01]  /*0420*/  BSSY.RECONVERGENT B0, `(.L_x_29) ;  /* 0x0000014000007945 */ /* 0x000fe20003800200 */
[----:B--2---:R-:W-:Y:S01]  /*0430*/  FADD R13, -R5, R0 ;  /* 0x00000000050d7221 */ /* 0x004fe20000000100 */
[----:B---3--:R-:W-:-:S03]  /*0440*/  FADD R14, -R4, R11 ;  /* 0x0000000b040e7221 */ /* 0x008fc60000000100 */
[----:B------:R-:W-:Y:S01]  /*0450*/  FMUL R19, R13, R13 ;  /* 0x0000000d0d137220 */ /* 0x000fe20000400000 */
[----:B----4-:R-:W-:-:S03]  /*0460*/  FADD R11, -R6, R17 ;  /* 0x00000011060b7221 */ /* 0x010fc60000000100 */
[----:B------:R-:W-:Y:S01]  /*0470*/  FFMA R2, R14, R14, R19 ;  /* 0x0000000e0e027223 */ /* 0x000fe20000000013 */
[----:B------:R-:W-:-:S03]  /*0480*/  MOV R19, R23 ;  /* 0x0000001700137202 */ /* 0x000fc60000000f00 */
[----:B------:R-:W-:-:S04]  /*0490*/  FFMA R2, R11, R11, R2 ;  /* 0x0000000b0b027223 */ /* 0x000fc80000000002 */
[----:B------:R0:W1:Y:S01]  /*04a0*/  MUFU.RSQ R27, R2 ;  /* 0x00000002001b7308 */ /* 0x0000620000001400 */
[----:B------:R-:W-:-:S04]  /*04b0*/  IADD3 R0, PT, PT, R2, -0xd000000, RZ ;  /* 0xf300000002007810 */ /* 0x000fc80007ffe0ff */
[----:B------:R-:W-:-:S13]  /*04c0*/  ISETP.GT.U32.AND P0, PT, R0, 0x727fffff, PT ;  /* 0x727fffff0000780c */ /* 0x000fda0003f04070 */
[----:B01----:R-:W-:Y:S05]  /*04d0*/  @!P0 BRA `(.L_x_30) ;  /* 0x0000000000108947 */ /* 0x003fea0003800000 */
[----:B------:R-:W-:-:S07]  /*04e0*/  MOV R0, 0x500 ;  /* 0x0000050000007802 */ /* 0x000fce0000000f00 */
[----:B------:R-:W-:Y:S05]  /*04f0*/  CALL.REL.NOINC `($__internal_2_$__cuda_sm20_sqrt_rn_f32_slowpath) ;  /* 0x0000005c007c7944 */ /* 0x000fea0003c00000 */
[----:B------:R-:W-:Y:S01]  /*0500*/  MOV R17, R23 ;  /* 0x0000001700117202 */ /* 0x000fe20000000f00 */
[----:B------:R-:W-:Y:S06]  /*0510*/  BRA `(.L_x_31) ;  /* 0x0000000000107947 */ /* 0x000fec0003800000 */
.L_x_30:
[----:B------:R-:W-:Y:S01]  /*0520*/  FMUL.FTZ R17, R2, R27 ;  /* 0x0000001b02117220 */ /* 0x000fe20000410000 */
[----:B------:R-:W-:-:S03]  /*0530*/  FMUL.FTZ R22, R27, 0.5 ;  /* 0x3f0000001b167820 */ /* 0x000fc60000410000 */
[----:B------:R-:W-:-:S04]  /*0540*/  FFMA R0, -R17, R17, R2 ;  /* 0x0000001111007223 */ /* 0x000fc80000000102 */
[----:B------:R-:W-:-:S07]  /*0550*/  FFMA R17, R0, R22, R17 ;  /* 0x0000001600117223 */ /* 0x000fce0000000011 */
.L_x_31:
[----:B------:R-:W-:Y:S05]  /*0560*/  BSYNC.RECONVERGENT B0 ;  /* 0x0000000000007941 */ /* 0x000fea0003800200 */
.L_x_29:
[C---:B------:R-:W-:Y:S01]  /*0570*/  FSETP.GT.AND P0, PT, R17.reuse, UR19, PT ;  /* 0x0000001311007c0b */ /* 0x040fe2000bf04000 */
[----:B------:R-:W-:Y:S03]  /*0580*/  BSSY.RECONVERGENT B5, `(.L_x_32) ;  /* 0x0000042000057945 */ /* 0x000fe60003800200 */
[----:B------:R-:W-:-:S13]  /*0590*/  FSETP.LT.OR P0, PT, R17, UR20, P0 ;  /* 0x0000001411007c0b */ /* 0x000fda0008701400 */
[----:B------:R-:W-:Y:S05]  /*05a0*/  @P0 BRA `(.L_x_33) ;  /* 0x0000000000fc0947 */ /* 0x000fea0003800000 */
[----:B------:R-:W2:Y:S01]  /*05b0*/  LDG.E R23, desc[UR16][R18.64+-0x8] ;  /* 0xfffff81012177981 */ /* 0x000ea2000c1e1900 */
[----:B------:R-:W0:Y:S01]  /*05c0*/  MUFU.RCP R27, R2 ;  /* 0x00000002001b7308 */ /* 0x000e220000001000 */
[----:B------:R-:W-:Y:S01]  /*05d0*/  BSSY.RECONVERGENT B6, `(.L_x_34) ;  /* 0x000000d000067945 */ /* 0x000fe20003800200 */
[----:B0-----:R-:W-:-:S04]  /*05e0*/  FFMA R0, -R2, R27, 1 ;  /* 0x3f80000002007423 */ /* 0x001fc8000000011b */
[----:B------:R-:W-:Y:S01]  /*05f0*/  FFMA R27, R27, R0, R27 ;  /* 0x000000001b1b7223 */ /* 0x000fe2000000001b */
[----:B--2---:R-:W-:-:S04]  /*0600*/  FMUL R28, R16, R23 ;  /* 0x00000017101c7220 */ /* 0x004fc80000400000 */
[----:B------:R-:W0:Y:S01]  /*0610*/  FCHK P0, R28, R2 ;  /* 0x000000021c007302 */ /* 0x000e220000000000 */
[----:B------:R-:W-:-:S04]  /*0620*/  FFMA R26, R28, R27, RZ ;  /* 0x0000001b1c1a7223 */ /* 0x000fc800000000ff */
[----:B------:R-:W-:-:S04]  /*0630*/  FFMA R0, -R2, R26, R28 ;  /* 0x0000001a02007223 */ /* 0x000fc8000000011c */
[----:B------:R-:W-:Y:S01]  /*0640*/  FFMA R26, R27, R0, R26 ;  /* 0x000000001b1a7223 */ /* 0x000fe2000000001a */
[----:B0-----:R-:W-:Y:S06]  /*0650*/  @!P0 BRA `(.L_x_35) ;  /* 0x0000000000108947 */ /* 0x001fec0003800000 */
[----:B------:R-:W-:Y:S02]  /*0660*/  MOV R0, R2 ;  /* 0x0000000200007202 */ /* 0x000fe40000000f00 */
[----:B------:R-:W-:-:S07]  /*0670*/  MOV R2, 0x690 ;  /* 0x0000069000027802 */ /* 0x000fce0000000f00 */
[----:B------:R-:W-:Y:S05]  /*0680*/  CALL.REL.NOINC `($__internal_3_$__cuda_sm3x_div_rn_noftz_f32_slowpath) ;  /* 0x0000005c00707944 */ /* 0x000fea0003c00000 */
[----:B------:R-:W-:-:S07]  /*0690*/  MOV R26, R0 ;  /* 0x00000000001a7202 */ /* 0x000fce0000000f00 */
.L_x_35:
[----:B------:R-:W-:Y:S05]  /*06a0*/  BSYNC.RECONVERGENT B6 ;  /* 0x0000000000067941 */ /* 0x000fea0003800200 */
.L_x_34:
[----:B------:R-:W0:Y:S01]  /*06b0*/  MUFU.RCP R0, R17 ;  /* 0x0000001100007308 */ /* 0x000e220000001000 */
[----:B------:R-:W-:Y:S01]  /*06c0*/  FMUL R28, R14, R26 ;  /* 0x0000001a0e1c7220 */ /* 0x000fe20000400000 */
[----:B------:R-:W-:Y:S06]  /*06d0*/  BSSY.RECONVERGENT B6, `(.L_x_36) ;  /* 0x000000c000067945 */ /* 0x000fec0003800200 */
        /* <DEDUP_REMOVED lines=9> */
[----:B------:R-:W-:Y:S05]  /*0770*/  CALL.REL.NOINC `($__internal_3_$__cuda_sm3x_div_rn_noftz_f32_slowpath) ;  /* 0x0000005c00347944 */ /* 0x000fea0003c00000 */
[----:B------:R-:W-:-:S07]  /*0780*/  MOV R2, R0 ;  /* 0x0000000000027202 */ /* 0x000fce0000000f00 */
.L_x_37:
[----:B------:R-:W-:Y:S05]  /*0790*/  BSYNC.RECONVERGENT B6 ;  /* 0x0000000000067941 */ /* 0x000fea0003800200 */
.L_x_36:
[----:B------:R-:W0:Y:S01]  /*07a0*/  MUFU.RCP R0, R17 ;  /* 0x0000001100007308 */ /* 0x000e220000001000 */
[----:B------:R-:W-:Y:S01]  /*07b0*/  FMUL R28, R13, R26 ;  /* 0x0000001a0d1c7220 */ /* 0x000fe20000400000 */
[----:B------:R-:W-:Y:S01]  /*07c0*/  BSSY.RECONVERGENT B6, `(.L_x_38) ;  /* 0x000000d000067945 */ /* 0x000fe20003800200 */
[----:B------:R-:W-:-:S05]  /*07d0*/  FADD R7, R7, R2 ;  /* 0x0000000207077221 */ /* 0x000fca0000000000 */
        /* <DEDUP_REMOVED lines=11> */
.L_x_39:
[----:B------:R-:W-:Y:S05]  /*0890*/  BSYNC.RECONVERGENT B6 ;  /* 0x0000000000067941 */ /* 0x000fea0003800200 */
.L_x_38:
        /* <DEDUP_REMOVED lines=14> */
.L_x_41:
[----:B------:R-:W-:Y:S05]  /*0980*/  BSYNC.RECONVERGENT B6 ;  /* 0x0000000000067941 */ /* 0x000fea0003800200 */
.L_x_40:
[----:B------:R-:W-:-:S07]  /*0990*/  FADD R10, R10, R0 ;  /* 0x000000000a0a7221 */ /* 0x000fce0000000000 */
.L_x_33:
[----:B------:R-:W-:Y:S05]  /*09a0*/  BSYNC.RECONVERGENT B5 ;  /* 0x0000000000057941 */ /* 0x000fea0003800200 */
.L_x_32:
        /* <DEDUP_REMOVED lines=8> */
[----:B------:R-:W-:-:S04]  /*0a30*/  FFMA R2, R14, R14, R23 ;  /* 0x0000000e0e027223 */ /* 0x000fc80000000017 */
        /* <DEDUP_REMOVED lines=9> */
.L_x_43:
[----:B------:R-:W-:Y:S01]  /*0ad0*/  FMUL.FTZ R17, R2, R23 ;  /* 0x0000001702117220 */ /* 0x000fe20000410000 */
[----:B------:R-:W-:-:S03]  /*0ae0*/  FMUL.FTZ R22, R23, 0.5 ;  /* 0x3f00000017167820 */ /* 0x000fc60000410000 */
[----:B------:R-:W-:-:S04]  /*0af0*/  FFMA R0, -R17, R17, R2 ;  /* 0x0000001111007223 */ /* 0x000fc80000000102 */
[----:B------:R-:W-:-:S07]  /*0b00*/  FFMA R17, R0, R22, R17 ;  /* 0x0000001600117223 */ /* 0x000fce0000000011 */
.L_x_44:
[----:B------:R-:W-:Y:S05]  /*0b10*/  BSYNC.RECONVERGENT B0 ;  /* 0x0000000000007941 */ /* 0x000fea0003800200 */
.L_x_42:
        /* <DEDUP_REMOVED lines=19> */
.L_x_48:
[----:B------:R-:W-:Y:S05]  /*0c50*/  BSYNC.RECONVERGENT B6 ;  /* 0x0000000000067941 */ /* 0x000fea0003800200 */
.L_x_47:
        /* <DEDUP_REMOVED lines=14> */
.L_x_50:
[----:B------:R-:W-:Y:S05]  /*0d40*/  BSYNC.RECONVERGENT B6 ;  /* 0x0000000000067941 */ /* 0x000fea0003800200 */
.L_x_49:
        /* <DEDUP_REMOVED lines=15> */
.L_x_52:
[----:B------:R-:W-:Y:S05]  /*0e40*/  BSYNC.RECONVERGENT B6 ;  /* 0x0000000000067941 */ /* 0x000fea0003800200 */
.L_x_51:
        /* <DEDUP_REMOVED lines=14> */
.L_x_54:
[----:B------:R-:W-:Y:S05]  /*0f30*/  BSYNC.RECONVERGENT B6 ;  /* 0x0000000000067941 */ /* 0x000fea0003800200 */
.L_x_53:
[----:B------:R-:W-:-:S07]  /*0f40*/  FADD R10, R10, R0 ;  /* 0x000000000a0a7221 */ /* 0x000fce0000000000 */
.L_x_46:
[----:B------:R-:W-:Y:S05]  /*0f50*/  BSYNC.RECONVERGENT B5 ;  /* 0x0000000000057941 */ /* 0x000fea0003800200 */
.L_x_45:
        /* <DEDUP_REMOVED lines=18> */
.L_x_56:
[----:B------:R-:W-:Y:S01]  /*1080*/  FMUL.FTZ R17, R2, R23 ;  /* 0x0000001702117220 */ /* 0x000fe20000410000 */
[----:B------:R-:W-:-:S03]  /*1090*/  FMUL.FTZ R22, R23, 0.5 ;  /* 0x3f00000017167820 */ /* 0x000fc60000410000 */
[----:B------:R-:W-:-:S04]  /*10a0*/  FFMA R0, -R17, R17, R2 ;  /* 0x0000001111007223 */ /* 0x000fc80000000102 */
[----:B------:R-:W-:-:S07]  /*10b0*/  FFMA R17, R0, R22, R17 ;  /* 0x0000001600117223 */ /* 0x000fce0000000011 */
.L_x_57:
[----:B------:R-:W-:Y:S05]  /*10c0*/  BSYNC.RECONVERGENT B0 ;  /* 0x0000000000007941 */ /* 0x000fea0003800200 */
.L_x_55:
        /* <DEDUP_REMOVED lines=19> */
.L_x_61:
[----:B------:R-:W-:Y:S05]  /*1200*/  BSYNC.RECONVERGENT B6 ;  /* 0x0000000000067941 */ /* 0x000fea0003800200 */
.L_x_60:
        /* <DEDUP_REMOVED lines=14> */
.L_x_63:
[----:B------:R-:W-:Y:S05]  /*12f0*/  BSYNC.RECONVERGENT B6 ;  /* 0x0000000000067941 */ /* 0x000fea0003800200 */
.L_x_62:
        /* <DEDUP_REMOVED lines=15> */
.L_x_65:
[----:B------:R-:W-:Y:S05]  /*13f0*/  BSYNC.RECONVERGENT B6 ;  /* 0x0000000000067941 */ /* 0x000fea0003800200 */
.L_x_64:
        /* <DEDUP_REMOVED lines=14> */
.L_x_67:
[----:B------:R-:W-:Y:S05]  /*14e0*/  BSYNC.RECONVERGENT B6 ;  /* 0x0000000000067941 */ /* 0x000fea0003800200 */
.L_x_66:
[----:B------:R-:W-:-:S07]  /*14f0*/  FADD R10, R10, R0 ;  /* 0x000000000a0a7221 */ /* 0x000fce0000000000 */
.L_x_59:
[----:B------:R-:W-:Y:S05]  /*1500*/  BSYNC.RECONVERGENT B5 ;  /* 0x0000000000057941 */ /* 0x000fea0003800200 */
.L_x_58:
        /* <DEDUP_REMOVED lines=18> */
.L_x_69:
[----:B------:R-:W-:Y:S01]  /*1630*/  FMUL.FTZ R17, R2, R23 ;  /* 0x0000001702117220 */ /* 0x000fe20000410000 */
[----:B------:R-:W-:-:S03]  /*1640*/  FMUL.FTZ R22, R23, 0.5 ;  /* 0x3f00000017167820 */ /* 0x000fc60000410000 */
[----:B------:R-:W-:-:S04]  /*1650*/  FFMA R0, -R17, R17, R2 ;  /* 0x0000001111007223 */ /* 0x000fc80000000102 */
[----:B------:R-:W-:-:S07]  /*1660*/  FFMA R17, R0, R22, R17 ;  /* 0x0000001600117223 */ /* 0x000fce0000000011 */
.L_x_70:
[----:B------:R-:W-:Y:S05]  /*1670*/  BSYNC.RECONVERGENT B0 ;  /* 0x0000000000007941 */ /* 0x000fea0003800200 */
.L_x_68:
        /* <DEDUP_REMOVED lines=19> */
.L_x_74:
[----:B------:R-:W-:Y:S05]  /*17b0*/  BSYNC.RECONVERGENT B6 ;  /* 0x0000000000067941 */ /* 0x000fea0003800200 */
.L_x_73:
        /* <DEDUP_REMOVED lines=14> */
.L_x_76:
[----:B------:R-:W-:Y:S05]  /*18a0*/  BSYNC.RECONVERGENT B6 ;  /* 0x0000000000067941 */ /* 0x000fea0003800200 */
.L_x_75:
        /* <DEDUP_REMOVED lines=15> */
.L_x_78:
[----:B------:R-:W-:Y:S05]  /*19a0*/  BSYNC.RECONVERGENT B6 ;  /* 0x0000000000067941 */ /* 0x000fea0003800200 */
.L_x_77:
        /* <DEDUP_REMOVED lines=14> */
.L_x_80:
[----:B------:R-:W-:Y:S05]  /*1a90*/  BSYNC.RECONVERGENT B6 ;  /* 0x0000000000067941 */ /* 0x000fea0003800200 */
.L_x_79:
[----:B------:R-:W-:-:S07]  /*1aa0*/  FADD R10, R10, R0 ;  /* 0x000000000a0a7221 */ /* 0x000fce0000000000 */
.L_x_72:
[----:B------:R-:W-:Y:S05]  /*1ab0*/  BSYNC.RECONVERGENT B5 ;  /* 0x0000000000057941 */ /* 0x000fea0003800200 */
.L_x_71:
[----:B------:R-:W-:Y:S02]  /*1ac0*/  IADD3 R15, PT, PT, R15, 0x4, RZ ;  /* 0x000000040f0f7810 */ /* 0x000fe40007ffe0ff */
[----:B------:R-:W-:Y:S02]  /*1ad0*/  IADD3 R32, P1, PT, R32, 0x10, RZ ;  /* 0x0000001020207810 */ /* 0x000fe40007f3e0ff */
[----:B------:R-:W-:Y:S02]  /*1ae0*/  ISETP.NE.AND P0, PT, R15, RZ, PT ;  /* 0x000000ff0f00720c */ /* 0x000fe40003f05270 */
[----:B------:R-:W-:Y:S02]  /*1af0*/  IADD3 R24, P2, PT, R24, 0x10, RZ ;  /* 0x0000001018187810 */ /* 0x000fe40007f5e0ff */
[----:B------:R-:W-:Y:S02]  /*1b00*/  IADD3 R20, P3, PT, R20, 0x10, RZ ;  /* 0x0000001014147810 */ /* 0x000fe40007f7e0ff */
[----:B------:R-:W-:-:S02]  /*1b10*/  IADD3 R18, P4, PT, R18, 0x10, RZ ;  /* 0x0000001012127810 */ /* 0x000fc40007f9e0ff */
[----:B------:R-:W-:Y:S02]  /*1b20*/  IADD3.X R33, PT, PT, RZ, R33, RZ, P1, !PT ;  /* 0x00000021ff217210 */ /* 0x000fe40000ffe4ff */
[----:B------:R-:W-:Y:S02]  /*1b30*/  IADD3.X R25, PT, PT, RZ, R25, RZ, P2, !PT ;  /* 0x00000019ff197210 */ /* 0x000fe400017fe4ff */
[----:B------:R-:W-:Y:S02]  /*1b40*/  IADD3.X R21, PT, PT, RZ, R21, RZ, P3, !PT ;  /* 0x00000015ff157210 */ /* 0x000fe40001ffe4ff */
[----:B------:R-:W-:Y:S01]  /*1b50*/  IADD3.X R23, PT, PT, RZ, R19, RZ, P4, !PT ;  /* 0x00000013ff177210 */ /* 0x000fe200027fe4ff */
[----:B------:R-:W-:Y:S06]  /*1b60*/  @P0 BRA `(.L_x_81) ;  /* 0xffffffe800200947 */ /* 0x000fec000383ffff */
[----:B------:R-:W-:Y:S05]  /*1b70*/  BSYNC.RECONVERGENT B3 ;  /* 0x0000000000037941 */ /* 0x000fea0003800200 */
.L_x_28:
[----:B------:R-:W-:-:S07]  /*1b80*/  LOP3.LUT R15, R8, 0x7ffffffc, RZ, 0xc0, !PT ;  /* 0x7ffffffc080f7812 */ /* 0x000fce00078ec0ff */
.L_x_27:
[----:B------:R-:W-:Y:S05]  /*1b90*/  BSYNC.RECONVERGENT B4 ;  /* 0x0000000000047941 */ /* 0x000fea0003800200 */
.L_x_26:
[----:B------:R-:W-:-:S13]  /*1ba0*/  LOP3.LUT P0, R0, R8, 0x3, RZ, 0xc0, !PT ;  /* 0x0000000308007812 */ /* 0x000fda000780c0ff */
[----:B------:R-:W-:Y:S05]  /*1bb0*/  @!P0 BRA `(.L_x_25) ;  /* 0x0000001000b48947 */ /* 0x000fea0003800000 */
[----:B------:R-:W-:Y:S01]  /*1bc0*/  ISETP.NE.AND P0, PT, R0, 0x1, PT ;  /* 0x000000010000780c */ /* 0x000fe20003f05270 */
[----:B------:R-:W-:-:S12]  /*1bd0*/  BSSY.RECONVERGENT B3, `(.L_x_82) ;  /* 0x00000c5000037945 */ /* 0x000fd80003800200 */
[----:B------:R-:W-:Y:S05]  /*1be0*/  @!P0 BRA `(.L_x_83) ;  /* 0x0000000c000c8947 */ /* 0x000fea0003800000 */
[----:B------:R-:W0:Y:S08]  /*1bf0*/  LDC.64 R24, c[0x0][0x388] ;  /* 0x0000e200ff187b82 */ /* 0x000e300000000a00 */
[----:B------:R-:W1:Y:S08]  /*1c00*/  LDC.64 R32, c[0x0][0x380] ;  /* 0x0000e000ff207b82 */ /* 0x000e700000000a00 */
[----:B------:R-:W2:Y:S01]  /*1c10*/  LDC.64 R20, c[0x0][0x390] ;  /* 0x0000e400ff147b82 */ /* 0x000ea20000000a00 */
[----:B0-----:R-:W-:-:S05]  /*1c20*/  IMAD.WIDE.U32 R24, R15, 0x4, R24 ;  /* 0x000000040f187825 */ /* 0x001fca00078e0018 */
[----:B------:R-:W3:Y:S01]  /*1c30*/  LDG.E R0, desc[UR16][R24.64] ;  /* 0x0000001018007981 */ /* 0x000ee2000c1e1900 */
[----:B-1----:R-:W-:-:S05]  /*1c40*/  IMAD.WIDE.U32 R32, R15, 0x4, R32 ;  /* 0x000000040f207825 */ /* 0x002fca00078e0020 */
[----:B------:R-:W4:Y:S01]  /*1c50*/  LDG.E R11, desc[UR16][R32.64] ;  /* 0x00000010200b7981 */ /* 0x000f22000c1e1900 */
[----:B--2---:R-:W-:-:S05]  /*1c60*/  IMAD.WIDE.U32 R20, R15, 0x4, R20 ;  /* 0x000000040f147825 */ /* 0x004fca00078e0014 */
[----:B------:R-:W2:Y:S01]  /*1c70*/  LDG.E R17, desc[UR16][R20.64] ;  /* 0x0000001014117981 */ /* 0x000ea2000c1e1900 */
[----:B------:R-:W-:Y:S01]  /*1c80*/  BSSY.RECONVERGENT B0, `(.L_x_84) ;  /* 0x0000013000007945 */ /* 0x000fe20003800200 */
[----:B---3--:R-:W-:-:S04]  /*1c90*/  FADD R13, -R5, R0 ;  /* 0x00000000050d7221 */ /* 0x008fc80000000100 */
[----:B------:R-:W-:Y:S01]  /*1ca0*/  FMUL R19, R13, R13 ;  /* 0x0000000d0d137220 */ /* 0x000fe20000400000 */
[----:B----4-:R-:W-:-:S04]  /*1cb0*/  FADD R14, -R4, R11 ;  /* 0x0000000b040e7221 */ /* 0x010fc80000000100 */
[----:B------:R-:W-:Y:S01]  /*1cc0*/  FFMA R2, R14, R14, R19 ;  /* 0x0000000e0e027223 */ /* 0x000fe20000000013 */
[----:B--2---:R-:W-:-:S04]  /*1cd0*/  FADD R11, -R6, R17 ;  /* 0x00000011060b7221 */ /* 0x004fc80000000100 */
[----:B------:R-:W-:-:S05]  /*1ce0*/  FFMA R2, R11, R11, R2 ;  /* 0x0000000b0b027223 */ /* 0x000fca0000000002 */
[----:B------:R-:W-:Y:S01]  /*1cf0*/  IADD3 R0, PT, PT, R2, -0xd000000, RZ ;  /* 0xf300000002007810 */ /* 0x000fe20007ffe0ff */
[----:B------:R0:W1:Y:S03]  /*1d00*/  MUFU.RSQ R19, R2 ;  /* 0x0000000200137308 */ /* 0x0000660000001400 */
[----:B------:R-:W-:-:S13]  /*1d10*/  ISETP.GT.U32.AND P0, PT, R0, 0x727fffff, PT ;  /* 0x727fffff0000780c */ /* 0x000fda0003f04070 */
[----:B0-----:R-:W-:Y:S05]  /*1d20*/  @!P0 BRA `(.L_x_85) ;  /* 0x0000000000108947 */ /* 0x001fea0003800000 */
[----:B------:R-:W-:-:S07]  /*1d30*/  MOV R0, 0x1d50 ;  /* 0x00001d5000007802 */ /* 0x000fce0000000f00 */
[----:B-1----:R-:W-:Y:S05]  /*1d40*/  CALL.REL.NOINC `($__internal_2_$__cuda_sm20_sqrt_rn_f32_slowpath) ;  /* 0x0000004400687944 */ /* 0x002fea0003c00000 */
[----:B------:R-:W-:Y:S01]  /*1d50*/  MOV R17, R23 ;  /* 0x0000001700117202 */ /* 0x000fe20000000f00 */
[----:B------:R-:W-:Y:S06]  /*1d60*/  BRA `(.L_x_86) ;  /* 0x0000000000107947 */ /* 0x000fec0003800000 */
.L_x_85:
[----:B-1----:R-:W-:Y:S01]  /*1d70*/  FMUL.FTZ R17, R2, R19 ;  /* 0x0000001302117220 */ /* 0x002fe20000410000 */
[----:B------:R-:W-:-:S03]  /*1d80*/  FMUL.FTZ R18, R19, 0.5 ;  /* 0x3f00000013127820 */ /* 0x000fc60000410000 */
[----:B------:R-:W-:-:S04]  /*1d90*/  FFMA R0, -R17, R17, R2 ;  /* 0x0000001111007223 */ /* 0x000fc80000000102 */
[----:B------:R-:W-:-:S07]  /*1da0*/  FFMA R17, R0, R18, R17 ;  /* 0x0000001200117223 */ /* 0x000fce0000000011 */
.L_x_86:
[----:B------:R-:W-:Y:S05]  /*1db0*/  BSYNC.RECONVERGENT B0 ;  /* 0x0000000000007941 */ /* 0x000fea0003800200 */
.L_x_84:
[----:B------:R-:W0:Y:S01]  /*1dc0*/  LDCU UR4, c[0x0][0x3c0] ;  /* 0x00007800ff0477ac */ /* 0x000e220008000800 */
[----:B------:R-:W1:Y:S01]  /*1dd0*/  LDC.64 R18, c[0x0][0x3b0] ;  /* 0x0000ec00ff127b82 */ /* 0x000e620000000a00 */
[----:B------:R-:W-:Y:S01]  /*1de0*/  BSSY.RECONVERGENT B4, `(.L_x_87) ;  /* 0x0000045000047945 */ /* 0x000fe20003800200 */
[----:B------:R-:W2:Y:S01]  /*1df0*/  LDCU UR5, c[0x0][0x3bc] ;  /* 0x00007780ff0577ac */ /* 0x000ea20008000800 */
[----:B0-----:R-:W-:-:S04]  /*1e00*/  FSETP.GT.AND P0, PT, R17, UR4, PT ;  /* 0x0000000411007c0b */ /* 0x001fc8000bf04000 */
[----:B--2---:R-:W-:Y:S01]  /*1e10*/  FSETP.LT.OR P0, PT, R17, UR5, P0 ;  /* 0x0000000511007c0b */ /* 0x004fe20008701400 */
[----:B-1----:R-:W-:-:S12]  /*1e20*/  IMAD.WIDE.U32 R18, R15, 0x4, R18 ;  /* 0x000000040f127825 */ /* 0x002fd800078e0012 */
        /* <DEDUP_REMOVED lines=16> */
.L_x_90:
[----:B------:R-:W-:Y:S05]  /*1f30*/  BSYNC.RECONVERGENT B5 ;  /* 0x0000000000057941 */ /* 0x000fea0003800200 */
.L_x_89:
        /* <DEDUP_REMOVED lines=14> */
.L_x_92:
[----:B------:R-:W-:Y:S05]  /*2020*/  BSYNC.RECONVERGENT B5 ;  /* 0x0000000000057941 */ /* 0x000fea0003800200 */
.L_x_91:
        /* <DEDUP_REMOVED lines=15> */
.L_x_94:
[----:B------:R-:W-:Y:S05]  /*2120*/  BSYNC.RECONVERGENT B5 ;  /* 0x0000000000057941 */ /* 0x000fea0003800200 */
.L_x_93:
        /* <DEDUP_REMOVED lines=14> */
.L_x_96:
[----:B------:R-:W-:Y:S05]  /*2210*/  BSYNC.RECONVERGENT B5 ;  /* 0x0000000000057941 */ /* 0x000fea0003800200 */
.L_x_95:
[----:B------:R-:W-:-:S07]  /*2220*/  FADD R10, R10, R0 ;  /* 0x000000000a0a7221 */ /* 0x000fce0000000000 */
.L_x_88:
[----:B------:R-:W-:Y:S05]  /*2230*/  BSYNC.RECONVERGENT B4 ;  /* 0x0000000000047941 */ /* 0x000fea0003800200 */
.L_x_87:
        /* <DEDUP_REMOVED lines=18> */
.L_x_98:
[----:B------:R-:W-:Y:S01]  /*2360*/  FMUL.FTZ R17, R2, R23 ;  /* 0x0000001702117220 */ /* 0x000fe20000410000 */
[----:B------:R-:W-:-:S03]  /*2370*/  FMUL.FTZ R20, R23, 0.5 ;  /* 0x3f00000017147820 */ /* 0x000fc60000410000 */
[----:B------:R-:W-:-:S04]  /*2380*/  FFMA R0, -R17, R17, R2 ;  /* 0x0000001111007223 */ /* 0x000fc80000000102 */
[----:B------:R-:W-:-:S07]  /*2390*/  FFMA R17, R0, R20, R17 ;  /* 0x0000001400117223 */ /* 0x000fce0000000011 */
.L_x_99:
[----:B------:R-:W-:Y:S05]  /*23a0*/  BSYNC.RECONVERGENT B0 ;  /* 0x0000000000007941 */ /* 0x000fea0003800200 */
.L_x_97:
[----:B------:R-:W0:Y:S01]  /*23b0*/  LDCU UR4, c[0x0][0x3c0] ;  /* 0x00007800ff0477ac */ /* 0x000e220008000800 */
[----:B------:R-:W-:Y:S01]  /*23c0*/  BSSY.RECONVERGENT B4, `(.L_x_100) ;  /* 0x0000044000047945 */ /* 0x000fe20003800200 */
[----:B------:R-:W1:Y:S01]  /*23d0*/  LDCU UR5, c[0x0][0x3bc] ;  /* 0x00007780ff0577ac */ /* 0x000e620008000800 */
[----:B0-----:R-:W-:-:S04]  /*23e0*/  FSETP.GT.AND P0, PT, R17, UR4, PT ;  /* 0x0000000411007c0b */ /* 0x001fc8000bf04000 */
[----:B-1----:R-:W-:-:S13]  /*23f0*/  FSETP.LT.OR P0, PT, R17, UR5, P0 ;  /* 0x0000000511007c0b */ /* 0x002fda0008701400 */
        /* <DEDUP_REMOVED lines=16> */
.L_x_103:
[----:B------:R-:W-:Y:S05]  /*2500*/  BSYNC.RECONVERGENT B5 ;  /* 0x0000000000057941 */ /* 0x000fea0003800200 */
.L_x_102:
        /* <DEDUP_REMOVED lines=14> */
.L_x_105:
[----:B------:R-:W-:Y:S05]  /*25f0*/  BSYNC.RECONVERGENT B5 ;  /* 0x0000000000057941 */ /* 0x000fea0003800200 */
.L_x_104:
        /* <DEDUP_REMOVED lines=15> */
.L_x_107:
[----:B------:R-:W-:Y:S05]  /*26f0*/  BSYNC.RECONVERGENT B5 ;  /* 0x0000000000057941 */ /* 0x000fea0003800200 */
.L_x_106:
        /* <DEDUP_REMOVED lines=14> */
.L_x_109:
[----:B------:R-:W-:Y:S05]  /*27e0*/  BSYNC.RECONVERGENT B5 ;  /* 0x0000000000057941 */ /* 0x000fea0003800200 */
.L_x_108:
[----:B------:R-:W-:-:S07]  /*27f0*/  FADD R10, R10, R0 ;  /* 0x000000000a0a7221 */ /* 0x000fce0000000000 */
.L_x_101:
[----:B------:R-:W-:Y:S05]  /*2800*/  BSYNC.RECONVERGENT B4 ;  /* 0x0000000000047941 */ /* 0x000fea0003800200 */
.L_x_100:
[----:B------:R-:W-:-:S07]  /*2810*/  IADD3 R15, PT, PT, R15, 0x2, RZ ;  /* 0x000000020f0f7810 */ /* 0x000fce0007ffe0ff */
.L_x_83:
[----:B------:R-:W-:Y:S05]  /*2820*/  BSYNC.RECONVERGENT B3 ;  /* 0x0000000000037941 */ /* 0x000fea0003800200 */
.L_x_82:
[----:B------:R-:W-:-:S04]  /*2830*/  LOP3.LUT R0, R8, 0x1, RZ, 0xc0, !PT ;  /* 0x0000000108007812 */ /* 0x000fc800078ec0ff */
[----:B------:R-:W-:-:S13]  /*2840*/  ISETP.NE.U32.AND P0, PT, R0, 0x1, PT ;  /* 0x000000010000780c */ /* 0x000fda0003f05070 */
[----:B------:R-:W-:Y:S05]  /*2850*/  @P0 BRA `(.L_x_25) ;  /* 0x00000004008c0947 */ /* 0x000fea0003800000 */
[----:B------:R-:W0:Y:S08]  /*2860*/  LDC.64 R20, c[0x0][0x388] ;  /* 0x0000e200ff147b82 */ /* 0x000e300000000a00 */
[----:B------:R-:W1:Y:S08]  /*2870*/  LDC.64 R18, c[0x0][0x380] ;  /* 0x0000e000ff127b82 */ /* 0x000e700000000a00 */
[----:B------:R-:W2:Y:S01]  /*2880*/  LDC.64 R22, c[0x0][0x390] ;  /* 0x0000e400ff167b82 */ /* 0x000ea20000000a00 */
[----:B0-----:R-:W-:-:S06]  /*2890*/  IMAD.WIDE.U32 R20, R15, 0x4, R20 ;  /* 0x000000040f147825 */ /* 0x001fcc00078e0014 */
[----:B------:R-:W3:Y:S01]  /*28a0*/  LDG.E R20, desc[UR16][R20.64] ;  /* 0x0000001014147981 */ /* 0x000ee2000c1e1900 */
[----:B-1----:R-:W-:-:S06]  /*28b0*/  IMAD.WIDE.U32 R18, R15, 0x4, R18 ;  /* 0x000000040f127825 */ /* 0x002fcc00078e0012 */
        /* <DEDUP_REMOVED lines=18> */
.L_x_111:
[----:B-1----:R-:W-:Y:S01]  /*29e0*/  FMUL.FTZ R17, R2, R21 ;  /* 0x0000001502117220 */ /* 0x002fe20000410000 */
[----:B------:R-:W-:-:S03]  /*29f0*/  FMUL.FTZ R18, R21, 0.5 ;  /* 0x3f00000015127820 */ /* 0x000fc60000410000 */
[----:B------:R-:W-:-:S04]  /*2a00*/  FFMA R0, -R17, R17, R2 ;  /* 0x0000001111007223 */ /* 0x000fc80000000102 */
[----:B------:R-:W-:-:S07]  /*2a10*/  FFMA R17, R0, R18, R17 ;  /* 0x0000001200117223 */ /* 0x000fce0000000011 */
.L_x_112:
[----:B------:R-:W-:Y:S05]  /*2a20*/  BSYNC.RECONVERGENT B0 ;  /* 0x0000000000007941 */ /* 0x000fea0003800200 */
.L_x_110:
[----:B------:R-:W0:Y:S01]  /*2a30*/  LDCU UR4, c[0x0][0x3c0] ;  /* 0x00007800ff0477ac */ /* 0x000e220008000800 */
[----:B------:R-:W1:Y:S01]  /*2a40*/  LDCU UR5, c[0x0][0x3bc] ;  /* 0x00007780ff0577ac */ /* 0x000e620008000800 */
[----:B0-----:R-:W-:-:S04]  /*2a50*/  FSETP.GT.AND P0, PT, R17, UR4, PT ;  /* 0x0000000411007c0b */ /* 0x001fc8000bf04000 */
[----:B-1----:R-:W-:-:S13]  /*2a60*/  FSETP.LT.OR P0, PT, R17, UR5, P0 ;  /* 0x0000000511007c0b */ /* 0x002fda0008701400 */
[----:B------:R-:W-:Y:S05]  /*2a70*/  @P0 BRA `(.L_x_25) ;  /* 0x0000000400040947 */ /* 0x000fea0003800000 */
[----:B------:R-:W0:Y:S02]  /*2a80*/  LDC.64 R18, c[0x0][0x3b0] ;  /* 0x0000ec00ff127b82 */ /* 0x000e240000000a00 */
[----:B0-----:R-:W-:-:S06]  /*2a90*/  IMAD.WIDE.U32 R18, R15, 0x4, R18 ;  /* 0x000000040f127825 */ /* 0x001fcc00078e0012 */
        /* <DEDUP_REMOVED lines=15> */
.L_x_114:
[----:B------:R-:W-:Y:S05]  /*2b90*/  BSYNC.RECONVERGENT B3 ;  /* 0x0000000000037941 */ /* 0x000fea0003800200 */
.L_x_113:
        /* <DEDUP_REMOVED lines=14> */
.L_x_116:
[----:B------:R-:W-:Y:S05]  /*2c80*/  BSYNC.RECONVERGENT B3 ;  /* 0x0000000000037941 */ /* 0x000fea0003800200 */
.L_x_115:
        /* <DEDUP_REMOVED lines=15> */
.L_x_118:
[----:B------:R-:W-:Y:S05]  /*2d80*/  BSYNC.RECONVERGENT B3 ;  /* 0x0000000000037941 */ /* 0x000fea0003800200 */
.L_x_117:
        /* <DEDUP_REMOVED lines=14> */
.L_x_120:
[----:B------:R-:W-:Y:S05]  /*2e70*/  BSYNC.RECONVERGENT B3 ;  /* 0x0000000000037941 */ /* 0x000fea0003800200 */
.L_x_119:
[----:B------:R-:W-:-:S07]  /*2e80*/  FADD R10, R10, R0 ;  /* 0x000000000a0a7221 */ /* 0x000fce0000000000 */
.L_x_25:
[----:B------:R-:W-:Y:S05]  /*2e90*/  BSYNC.RECONVERGENT B2 ;  /* 0x0000000000027941 */ /* 0x000fea0003800200 */
.L_x_24:
[----:B------:R-:W0:Y:S01]  /*2ea0*/  LDCU UR4, c[0x0][0x3b8] ;  /* 0x00007700ff0477ac */ /* 0x000e220008000800 */
[----:B------:R-:W-:Y:S01]  /*2eb0*/  BSSY.RECONVERGENT B2, `(.L_x_121) ;  /* 0x000006d000027945 */ /* 0x000fe20003800200 */
[----:B0-----:R-:W-:-:S13]  /*2ec0*/  ISETP.GE.AND P0, PT, R8, UR4, PT ;  /* 0x0000000408007c0c */ /* 0x001fda000bf06270 */
[----:B------:R-:W-:Y:S05]  /*2ed0*/  @P0 BRA `(.L_x_122) ;  /* 0x0000000400a80947 */ /* 0x000fea0003800000 */
[----:B------:R-:W-:Y:S01]  /*2ee0*/  ISETP.NE.AND P0, PT, R8, R3, PT ;  /* 0x000000030800720c */ /* 0x000fe20003f05270 */
[----:B------:R-:W-:-:S12]  /*2ef0*/  BSSY.RECONVERGENT B3, `(.L_x_123) ;  /* 0x0000067000037945 */ /* 0x000fd80003800200 */
[----:B------:R-:W-:Y:S05]  /*2f00*/  @!P0 BRA `(.L_x_124) ;  /* 0x0000000400948947 */ /* 0x000fea0003800000 */
        /* <DEDUP_REMOVED lines=10> */
[----:B---3-5:R-:W-:-:S04]  /*2fb0*/  FADD R13, -R5, R18 ;  /* 0x00000012050d7221 */ /* 0x028fc80000000100 */
        /* <DEDUP_REMOVED lines=13> */
.L_x_126:
[----:B-1----:R-:W-:Y:S01]  /*3090*/  FMUL.FTZ R15, R2, R19 ;  /* 0x00000013020f7220 */ /* 0x002fe20000410000 */
[----:B------:R-:W-:-:S03]  /*30a0*/  FMUL.FTZ R16, R19, 0.5 ;  /* 0x3f00000013107820 */ /* 0x000fc60000410000 */
[----:B------:R-:W-:-:S04]  /*30b0*/  FFMA R0, -R15, R15, R2 ;  /* 0x0000000f0f007223 */ /* 0x000fc80000000102 */
[----:B------:R-:W-:-:S07]  /*30c0*/  FFMA R15, R0, R16, R15 ;  /* 0x00000010000f7223 */ /* 0x000fce000000000f */
.L_x_127:
[----:B------:R-:W-:Y:S05]  /*30d0*/  BSYNC.RECONVERGENT B0 ;  /* 0x0000000000007941 */ /* 0x000fea0003800200 */
.L_x_125:
[----:B------:R-:W0:Y:S01]  /*30e0*/  LDCU UR4, c[0x0][0x3c0] ;  /* 0x00007800ff0477ac */ /* 0x000e220008000800 */
[----:B------:R-:W1:Y:S01]  /*30f0*/  LDCU UR5, c[0x0][0x3bc] ;  /* 0x00007780ff0577ac */ /* 0x000e620008000800 */
[----:B0-----:R-:W-:-:S04]  /*3100*/  FSETP.GT.AND P0, PT, R15, UR4, PT ;  /* 0x000000040f007c0b */ /* 0x001fc8000bf04000 */
[----:B-1----:R-:W-:-:S13]  /*3110*/  FSETP.LT.OR P0, PT, R15, UR5, P0 ;  /* 0x000000050f007c0b */ /* 0x002fda0008701400 */
[----:B------:R-:W-:Y:S05]  /*3120*/  @P0 BRA `(.L_x_124) ;  /* 0x00000004000c0947 */ /* 0x000fea0003800000 */
[----:B------:R-:W0:Y:S01]  /*3130*/  LDC.64 R18, c[0x0][0x3b0] ;  /* 0x0000ec00ff127b82 */ /* 0x000e220000000a00 */
[----:B------:R-:W1:Y:S01]  /*3140*/  LDCU UR4, c[0x0][0x3c4] ;  /* 0x00007880ff0477ac */ /* 0x000e620008000800 */
[----:B0-----:R-:W-:-:S06]  /*3150*/  IMAD.WIDE.U32 R18, R8, 0x4, R18 ;  /* 0x0000000408127825 */ /* 0x001fcc00078e0012 */
[----:B------:R-:W2:Y:S01]  /*3160*/  LDG.E R18, desc[UR16][R18.64] ;  /* 0x0000001012127981 */ /* 0x000ea2000c1e1900 */
[----:B------:R-:W0:Y:S01]  /*3170*/  MUFU.RCP R17, R2 ;  /* 0x0000000200117308 */ /* 0x000e220000001000 */
[----:B-1----:R-:W-:Y:S01]  /*3180*/  FMUL R21, R12, UR4 ;  /* 0x000000040c157c20 */ /* 0x002fe20008400000 */
        /* <DEDUP_REMOVED lines=13> */
.L_x_129:
[----:B------:R-:W-:Y:S05]  /*3260*/  BSYNC.RECONVERGENT B4 ;  /* 0x0000000000047941 */ /* 0x000fea0003800200 */
.L_x_128:
        /* <DEDUP_REMOVED lines=14> */
.L_x_131:
[----:B------:R-:W-:Y:S05]  /*3350*/  BSYNC.RECONVERGENT B4 ;  /* 0x0000000000047941 */ /* 0x000fea0003800200 */
.L_x_130:
        /* <DEDUP_REMOVED lines=15> */
.L_x_133:
[----:B------:R-:W-:Y:S05]  /*3450*/  BSYNC.RECONVERGENT B4 ;  /* 0x0000000000047941 */ /* 0x000fea0003800200 */
.L_x_132:
        /* <DEDUP_REMOVED lines=14> */
.L_x_135:
[----:B------:R-:W-:Y:S05]  /*3540*/  BSYNC.RECONVERGENT B4 ;  /* 0x0000000000047941 */ /* 0x000fea0003800200 */
.L_x_134:
[----:B------:R-:W-:-:S07]  /*3550*/  FADD R10, R10, R0 ;  /* 0x000000000a0a7221 */ /* 0x000fce0000000000 */
.L_x_124:
[----:B------:R-:W-:Y:S05]  /*3560*/  BSYNC.RECONVERGENT B3 ;  /* 0x0000000000037941 */ /* 0x000fea0003800200 */
.L_x_123:
[----:B------:R-:W-:-:S07]  /*3570*/  IADD3 R8, PT, PT, R8, 0x1, RZ ;  /* 0x0000000108087810 */ /* 0x000fce0007ffe0ff */
.L_x_122:
[----:B------:R-:W-:Y:S05]  /*3580*/  BSYNC.RECONVERGENT B2 ;  /* 0x0000000000027941 */ /* 0x000fea0003800200 */
.L_x_121:
[----:B------:R-:W0:Y:S01]  /*3590*/  LDCU UR4, c[0x0][0x3b8] ;  /* 0x00007700ff0477ac */ /* 0x000e220008000800 */
[----:B------:R-:W-:Y:S01]  /*35a0*/  BSSY.RECONVERGENT B2, `(.L_x_136) ;  /* 0x00002c4000027945 */ /* 0x000fe20003800200 */
[----:B------:R-:W1:Y:S01]  /*35b0*/  LDCU UR14, c[0x0][0x3c0] ;  /* 0x00007800ff0e77ac */ /* 0x000e620008000800 */
[----:B------:R-:W2:Y:S01]  /*35c0*/  LDCU UR15, c[0x0][0x3bc] ;  /* 0x00007780ff0f77ac */ /* 0x000ea20008000800 */
[----:B0-----:R-:W-:-:S13]  /*35d0*/  ISETP.GE.AND P0, PT, R8, UR4, PT ;  /* 0x0000000408007c0c */ /* 0x001fda000bf06270 */
[----:B-12---:R-:W-:Y:S05]  /*35e0*/  @P0 BRA `(.L_x_137) ;  /* 0x0000002800fc0947 */ /* 0x006fea0003800000 */
[----:B------:R-:W0:Y:S01]  /*35f0*/  LDCU UR5, c[0x0][0x3c4] ;  /* 0x00007880ff0577ac */ /* 0x000e220008000800 */
[C---:B------:R-:W-:Y:S01]  /*3600*/  IADD3 R0, PT, PT, R8.reuse, -UR4, RZ ;  /* 0x8000000408007c10 */ /* 0x040fe2000fffe0ff */
[----:B------:R-:W-:Y:S01]  /*3610*/  BSSY.RECONVERGENT B3, `(.L_x_138) ;  /* 0x000018d000037945 */ /* 0x000fe20003800200 */
[----:B------:R-:W-:Y:S02]  /*3620*/  IADD3 R11, PT, PT, -R8, UR4, RZ ;  /* 0x00000004080b7c10 */ /* 0x000fe4000fffe1ff */
[----:B------:R-:W-:Y:S01]  /*3630*/  ISETP.GT.U32.AND P0, PT, R0, -0x4, PT ;  /* 0xfffffffc0000780c */ /* 0x000fe20003f04070 */
[----:B0----5:R-:W-:-:S12]  /*3640*/  FMUL R12, R12, UR5 ;  /* 0x000000050c0c7c20 */ /* 0x021fd80008400000 */
[----:B------:R-:W-:Y:S05]  /*3650*/  @P0 BRA `(.L_x_139) ;  /* 0x0000001800200947 */ /* 0x000fea0003800000 */
[----:B------:R-:W0:Y:S01]  /*3660*/  LDCU.64 UR6, c[0x0][0x3b0] ;  /* 0x00007600ff0677ac */ /* 0x000e220008000a00 */
[----:B------:R-:W-:Y:S01]  /*3670*/  HFMA2 R16, -RZ, RZ, 0, 4.76837158203125e-07 ;  /* 0x00000008ff107431 */ /* 0x000fe200000001ff */
[----:B------:R-:W-:Y:S01]  /*3680*/  MOV R17, 0x0 ;  /* 0x0000000000117802 */ /* 0x000fe20000000f00 */
[----:B------:R-:W1:Y:S01]  /*3690*/  LDCU.128 UR8, c[0x0][0x380] ;  /* 0x00007000ff0877ac */ /* 0x000e620008000c00 */
[----:B------:R-:W-:Y:S01]  /*36a0*/  LOP3.LUT R13, R11, 0xfffffffc, RZ, 0xc0, !PT ;  /* 0xfffffffc0b0d7812 */ /* 0x000fe200078ec0ff */
[----:B------:R-:W2:Y:S03]  /*36b0*/  LDCU.64 UR12, c[0x0][0x390] ;  /* 0x00007200ff0c77ac */ /* 0x000ea60008000a00 */
[----:B------:R-:W-:Y:S01]  /*36c0*/  IADD3 R13, PT, PT, -R13, RZ, RZ ;  /* 0x000000ff0d0d7210 */ /* 0x000fe20007ffe1ff */
[----:B------:R-:W-:-:S03]  /*36d0*/  IMAD.WIDE.U32 R16, R8, 0x4, R16 ;  /* 0x0000000408107825 */ /* 0x000fc600078e0010 */
[C---:B0-----:R-:W-:Y:S02]  /*36e0*/  IADD3 R14, P2, PT, R16.reuse, UR6, RZ ;  /* 0x00000006100e7c10 */ /* 0x041fe4000ff5e0ff */
[C---:B-1----:R-:W-:Y:S02]  /*36f0*/  IADD3 R18, P0, PT, R16.reuse, UR8, RZ ;  /* 0x0000000810127c10 */ /* 0x042fe4000ff1e0ff */
[C---:B------:R-:W-:Y:S02]  /*3700*/  IADD3 R20, P1, PT, R16.reuse, UR10, RZ ;  /* 0x0000000a10147c10 */ /* 0x040fe4000ff3e0ff */
[----:B--2---:R-:W-:Y:S02]  /*3710*/  IADD3 R16, P3, PT, R16, UR12, RZ ;  /* 0x0000000c10107c10 */ /* 0x004fe4000ff7e0ff */
[C---:B------:R-:W-:Y:S02]  /*3720*/  IADD3.X R19, PT, PT, R17.reuse, UR9, RZ, P0, !PT ;  /* 0x0000000911137c10 */ /* 0x040fe400087fe4ff */
[----:B------:R-:W-:-:S02]  /*3730*/  IADD3.X R21, PT, PT, R17, UR11, RZ, P1, !PT ;  /* 0x0000000b11157c10 */ /* 0x000fc40008ffe4ff */
[C---:B------:R-:W-:Y:S02]  /*3740*/  IADD3.X R15, PT, PT, R17.reuse, UR7, RZ, P2, !PT ;  /* 0x00000007110f7c10 */ /* 0x040fe400097fe4ff */
[----:B------:R-:W-:-:S07]  /*3750*/  IADD3.X R17, PT, PT, R17, UR13, RZ, P3, !PT ;  /* 0x0000000d11117c10 */ /* 0x000fce0009ffe4ff */
.L_x_192:
        /* <DEDUP_REMOVED lines=18> */
.L_x_141:
[----:B------:R-:W-:Y:S01]  /*3880*/  FMUL.FTZ R23, R2, R27 ;  /* 0x0000001b02177220 */ /* 0x000fe20000410000 */
[----:B------:R-:W-:-:S03]  /*3890*/  FMUL.FTZ R0, R27, 0.5 ;  /* 0x3f0000001b007820 */ /* 0x000fc60000410000 */
[----:B------:R-:W-:-:S04]  /*38a0*/  FFMA R32, -R23, R23, R2 ;  /* 0x0000001717207223 */ /* 0x000fc80000000102 */
[----:B------:R-:W-:-:S07]  /*38b0*/  FFMA R32, R32, R0, R23 ;  /* 0x0000000020207223 */ /* 0x000fce0000000017 */
.L_x_142:
[----:B------:R-:W-:Y:S05]  /*38c0*/  BSYNC.RECONVERGENT B0 ;  /* 0x0000000000007941 */ /* 0x000fea0003800200 */
.L_x_140:
        /* <DEDUP_REMOVED lines=19> */
.L_x_146:
[----:B------:R-:W-:Y:S05]  /*3a00*/  BSYNC.RECONVERGENT B5 ;  /* 0x0000000000057941 */ /* 0x000fea0003800200 */
.L_x_145:
        /* <DEDUP_REMOVED lines=14> */
.L_x_148:
[----:B------:R-:W-:Y:S05]  /*3af0*/  BSYNC.RECONVERGENT B5 ;  /* 0x0000000000057941 */ /* 0x000fea0003800200 */
.L_x_147:
        /* <DEDUP_REMOVED lines=15> */
.L_x_150:
[----:B------:R-:W-:Y:S05]  /*3bf0*/  BSYNC.RECONVERGENT B5 ;  /* 0x0000000000057941 */ /* 0x000fea0003800200 */
.L_x_149:
        /* <DEDUP_REMOVED lines=14> */
.L_x_152:
[----:B------:R-:W-:Y:S05]  /*3ce0*/  BSYNC.RECONVERGENT B5 ;  /* 0x0000000000057941 */ /* 0x000fea0003800200 */
.L_x_151:
[----:B------:R-:W-:-:S07]  /*3cf0*/  FADD R10, R10, R0 ;  /* 0x000000000a0a7221 */ /* 0x000fce0000000000 */
.L_x_144:
[----:B------:R-:W-:Y:S05]  /*3d00*/  BSYNC.RECONVERGENT B4 ;  /* 0x0000000000047941 */ /* 0x000fea0003800200 */
.L_x_143:
        /* <DEDUP_REMOVED lines=18> */
.L_x_154:
[----:B------:R-:W-:Y:S01]  /*3e30*/  FMUL.FTZ R23, R2, R27 ;  /* 0x0000001b02177220 */ /* 0x000fe20000410000 */
[----:B------:R-:W-:-:S03]  /*3e40*/  FMUL.FTZ R0, R27, 0.5 ;  /* 0x3f0000001b007820 */ /* 0x000fc60000410000 */
[----:B------:R-:W-:-:S04]  /*3e50*/  FFMA R32, -R23, R23, R2 ;  /* 0x0000001717207223 */ /* 0x000fc80000000102 */
[----:B------:R-:W-:-:S07]  /*3e60*/  FFMA R32, R32, R0, R23 ;  /* 0x0000000020207223 */ /* 0x000fce0000000017 */
.L_x_155:
[----:B------:R-:W-:Y:S05]  /*3e70*/  BSYNC.RECONVERGENT B0 ;  /* 0x0000000000007941 */ /* 0x000fea0003800200 */
.L_x_153:
        /* <DEDUP_REMOVED lines=19> */
.L_x_159:
[----:B------:R-:W-:Y:S05]  /*3fb0*/  BSYNC.RECONVERGENT B5 ;  /* 0x0000000000057941 */ /* 0x000fea0003800200 */
.L_x_158:
        /* <DEDUP_REMOVED lines=14> */
.L_x_161:
[----:B------:R-:W-:Y:S05]  /*40a0*/  BSYNC.RECONVERGENT B5 ;  /* 0x0000000000057941 */ /* 0x000fea0003800200 */
.L_x_160:
        /* <DEDUP_REMOVED lines=15> */
.L_x_163:
[----:B------:R-:W-:Y:S05]  /*41a0*/  BSYNC.RECONVERGENT B5 ;  /* 0x0000000000057941 */ /* 0x000fea0003800200 */
.L_x_162:
        /* <DEDUP_REMOVED lines=14> */
.L_x_165:
[----:B------:R-:W-:Y:S05]  /*4290*/  BSYNC.RECONVERGENT B5 ;  /* 0x0000000000057941 */ /* 0x000fea0003800200 */
.L_x_164:
[----:B------:R-:W-:-:S07]  /*42a0*/  FADD R10, R10, R0 ;  /* 0x000000000a0a7221 */ /* 0x000fce0000000000 */
.L_x_157:
[----:B------:R-:W-:Y:S05]  /*42b0*/  BSYNC.RECONVERGENT B4 ;  /* 0x0000000000047941 */ /* 0x000fea0003800200 */
.L_x_156:
        /* <DEDUP_REMOVED lines=18> */
.L_x_167:
[----:B------:R-:W-:Y:S01]  /*43e0*/  FMUL.FTZ R23, R2, R27 ;  /* 0x0000001b02177220 */ /* 0x000fe20000410000 */
[----:B------:R-:W-:-:S03]  /*43f0*/  FMUL.FTZ R0, R27, 0.5 ;  /* 0x3f0000001b007820 */ /* 0x000fc60000410000 */
[----:B------:R-:W-:-:S04]  /*4400*/  FFMA R32, -R23, R23, R2 ;  /* 0x0000001717207223 */ /* 0x000fc80000000102 */
[----:B------:R-:W-:-:S07]  /*4410*/  FFMA R32, R32, R0, R23 ;  /* 0x0000000020207223 */ /* 0x000fce0000000017 */
.L_x_168:
[----:B------:R-:W-:Y:S05]  /*4420*/  BSYNC.RECONVERGENT B0 ;  /* 0x0000000000007941 */ /* 0x000fea0003800200 */
.L_x_166:
        /* <DEDUP_REMOVED lines=19> */
.L_x_172:
[----:B------:R-:W-:Y:S05]  /*4560*/  BSYNC.RECONVERGENT B5 ;  /* 0x0000000000057941 */ /* 0x000fea0003800200 */
.L_x_171:
        /* <DEDUP_REMOVED lines=14> */
.L_x_174:
[----:B------:R-:W-:Y:S05]  /*4650*/  BSYNC.RECONVERGENT B5 ;  /* 0x0000000000057941 */ /* 0x000fea0003800200 */
.L_x_173:
        /* <DEDUP_REMOVED lines=15> */
.L_x_176:
[----:B------:R-:W-:Y:S05]  /*4750*/  BSYNC.RECONVERGENT B5 ;  /* 0x0000000000057941 */ /* 0x000fea0003800200 */
.L_x_175:
        /* <DEDUP_REMOVED lines=14> */
.L_x_178:
[----:B------:R-:W-:Y:S05]  /*4840*/  BSYNC.RECONVERGENT B5 ;  /* 0x0000000000057941 */ /* 0x000fea0003800200 */
.L_x_177:
[----:B------:R-:W-:-:S07]  /*4850*/  FADD R10, R10, R0 ;  /* 0x000000000a0a7221 */ /* 0x000fce0000000000 */
.L_x_170:
[----:B------:R-:W-:Y:S05]  /*4860*/  BSYNC.RECONVERGENT B4 ;  /* 0x0000000000047941 */ /* 0x000fea0003800200 */
.L_x_169:
        /* <DEDUP_REMOVED lines=18> */
.L_x_180:
[----:B------:R-:W-:Y:S01]  /*4990*/  FMUL.FTZ R23, R2, R27 ;  /* 0x0000001b02177220 */ /* 0x000fe20000410000 */
[----:B------:R-:W-:-:S03]  /*49a0*/  FMUL.FTZ R0, R27, 0.5 ;  /* 0x3f0000001b007820 */ /* 0x000fc60000410000 */
[----:B------:R-:W-:-:S04]  /*49b0*/  FFMA R32, -R23, R23, R2 ;  /* 0x0000001717207223 */ /* 0x000fc80000000102 */
[----:B------:R-:W-:-:S07]  /*49c0*/  FFMA R32, R32, R0, R23 ;  /* 0x0000000020207223 */ /* 0x000fce0000000017 */
.L_x_181:
[----:B------:R-:W-:Y:S05]  /*49d0*/  BSYNC.RECONVERGENT B0 ;  /* 0x0000000000007941 */ /* 0x000fea0003800200 */
.L_x_179:
        /* <DEDUP_REMOVED lines=19> */
.L_x_185:
[----:B------:R-:W-:Y:S05]  /*4b10*/  BSYNC.RECONVERGENT B5 ;  /* 0x0000000000057941 */ /* 0x000fea0003800200 */
.L_x_184:
        /* <DEDUP_REMOVED lines=14> */
.L_x_187:
[----:B------:R-:W-:Y:S05]  /*4c00*/  BSYNC.RECONVERGENT B5 ;  /* 0x0000000000057941 */ /* 0x000fea0003800200 */
.L_x_186:
        /* <DEDUP_REMOVED lines=15> */
.L_x_189:
[----:B------:R-:W-:Y:S05]  /*4d00*/  BSYNC.RECONVERGENT B5 ;  /* 0x0000000000057941 */ /* 0x000fea0003800200 */
.L_x_188:
        /* <DEDUP_REMOVED lines=14> */
.L_x_191:
[----:B------:R-:W-:Y:S05]  /*4df0*/  BSYNC.RECONVERGENT B5 ;  /* 0x0000000000057941 */ /* 0x000fea0003800200 */
.L_x_190:
[----:B------:R-:W-:-:S07]  /*4e00*/  FADD R10, R10, R0 ;  /* 0x000000000a0a7221 */ /* 0x000fce0000000000 */
.L_x_183:
[----:B------:R-:W-:Y:S05]  /*4e10*/  BSYNC.RECONVERGENT B4 ;  /* 0x0000000000047941 */ /* 0x000fea0003800200 */
.L_x_182:
        /* <DEDUP_REMOVED lines=9> */
[----:B------:R-:W-:Y:S02]  /*4eb0*/  IADD3.X R17, PT, PT, RZ, R17, RZ, P4, !PT ;  /* 0x00000011ff117210 */ /* 0x000fe400027fe4ff */
[----:B------:R-:W-:Y:S01]  /*4ec0*/  IADD3 R8, PT, PT, R8, 0x4, RZ ;  /* 0x0000000408087810 */ /* 0x000fe20007ffe0ff */
[----:B------:R-:W-:Y:S06]  /*4ed0*/  @P0 BRA `(.L_x_192) ;  /* 0xffffffe800200947 */ /* 0x000fec000383ffff */
.L_x_139:
[----:B------:R-:W-:Y:S05]  /*4ee0*/  BSYNC.RECONVERGENT B3 ;  /* 0x0000000000037941 */ /* 0x000fea0003800200 */
.L_x_138:
        /* <DEDUP_REMOVED lines=29> */
.L_x_196:
[----:B-1----:R-:W-:Y:S01]  /*50c0*/  FMUL.FTZ R23, R2, R25 ;  /* 0x0000001902177220 */ /* 0x002fe20000410000 */
[----:B------:R-:W-:-:S03]  /*50d0*/  FMUL.FTZ R0, R25, 0.5 ;  /* 0x3f00000019007820 */ /* 0x000fc60000410000 */
[----:B------:R-:W-:-:S04]  /*50e0*/  FFMA R32, -R23, R23, R2 ;  /* 0x0000001717207223 */ /* 0x000fc80000000102 */
[----:B------:R-:W-:-:S07]  /*50f0*/  FFMA R32, R32, R0, R23 ;  /* 0x0000000020207223 */ /* 0x000fce0000000017 */
.L_x_197:
[----:B------:R-:W-:Y:S05]  /*5100*/  BSYNC.RECONVERGENT B0 ;  /* 0x0000000000007941 */ /* 0x000fea0003800200 */
.L_x_195:
        /* <DEDUP_REMOVED lines=23> */
.L_x_201:
[----:B------:R-:W-:Y:S05]  /*5280*/  BSYNC.RECONVERGENT B5 ;  /* 0x0000000000057941 */ /* 0x000fea0003800200 */
.L_x_200:
        /* <DEDUP_REMOVED lines=14> */
.L_x_203:
[----:B------:R-:W-:Y:S05]  /*5370*/  BSYNC.RECONVERGENT B5 ;  /* 0x0000000000057941 */ /* 0x000fea0003800200 */
.L_x_202:
        /* <DEDUP_REMOVED lines=15> */
.L_x_205:
[----:B------:R-:W-:Y:S05]  /*5470*/  BSYNC.RECONVERGENT B5 ;  /* 0x0000000000057941 */ /* 0x000fea0003800200 */
.L_x_204:
        /* <DEDUP_REMOVED lines=14> */
.L_x_207:
[----:B------:R-:W-:Y:S05]  /*5560*/  BSYNC.RECONVERGENT B5 ;  /* 0x0000000000057941 */ /* 0x000fea0003800200 */
.L_x_206:
[----:B------:R-:W-:-:S07]  /*5570*/  FADD R10, R10, R0 ;  /* 0x000000000a0a7221 */ /* 0x000fce0000000000 */
.L_x_199:
[----:B------:R-:W-:Y:S05]  /*5580*/  BSYNC.RECONVERGENT B4 ;  /* 0x0000000000047941 */ /* 0x000fea0003800200 */
.L_x_198:
        /* <DEDUP_REMOVED lines=18> */
.L_x_209:
[----:B------:R-:W-:Y:S01]  /*56b0*/  FMUL.FTZ R17, R2, R23 ;  /* 0x0000001702117220 */ /* 0x000fe20000410000 */
[----:B------:R-:W-:-:S03]  /*56c0*/  FMUL.FTZ R0, R23, 0.5 ;  /* 0x3f00000017007820 */ /* 0x000fc60000410000 */
[----:B------:R-:W-:-:S04]  /*56d0*/  FFMA R16, -R17, R17, R2 ;  /* 0x0000001111107223 */ /* 0x000fc80000000102 */
[----:B------:R-:W-:-:S07]  /*56e0*/  FFMA R16, R16, R0, R17 ;  /* 0x0000000010107223 */ /* 0x000fce0000000011 */
.L_x_210:
[----:B------:R-:W-:Y:S05]  /*56f0*/  BSYNC.RECONVERGENT B0 ;  /* 0x0000000000007941 */ /* 0x000fea0003800200 */
.L_x_208:
        /* <DEDUP_REMOVED lines=21> */
.L_x_214:
[----:B------:R-:W-:Y:S05]  /*5850*/  BSYNC.RECONVERGENT B5 ;  /* 0x0000000000057941 */ /* 0x000fea0003800200 */
.L_x_213:
        /* <DEDUP_REMOVED lines=14> */
.L_x_216:
[----:B------:R-:W-:Y:S05]  /*5940*/  BSYNC.RECONVERGENT B5 ;  /* 0x0000000000057941 */ /* 0x000fea0003800200 */
.L_x_215:
        /* <DEDUP_REMOVED lines=15> */
.L_x_218:
[----:B------:R-:W-:Y:S05]  /*5a40*/  BSYNC.RECONVERGENT B5 ;  /* 0x0000000000057941 */ /* 0x000fea0003800200 */
.L_x_217:
        /* <DEDUP_REMOVED lines=14> */
.L_x_220:
[----:B------:R-:W-:Y:S05]  /*5b30*/  BSYNC.RECONVERGENT B5 ;  /* 0x0000000000057941 */ /* 0x000fea0003800200 */
.L_x_219:
[----:B------:R-:W-:-:S07]  /*5b40*/  FADD R10, R10, R0 ;  /* 0x000000000a0a7221 */ /* 0x000fce0000000000 */
.L_x_212:
[----:B------:R-:W-:Y:S05]  /*5b50*/  BSYNC.RECONVERGENT B4 ;  /* 0x0000000000047941 */ /* 0x000fea0003800200 */
.L_x_211:
[----:B------:R-:W-:-:S07]  /*5b60*/  IADD3 R8, PT, PT, R8, 0x2, RZ ;  /* 0x0000000208087810 */ /* 0x000fce0007ffe0ff */
.L_x_194:
[----:B------:R-:W-:Y:S05]  /*5b70*/  BSYNC.RECONVERGENT B3 ;  /* 0x0000000000037941 */ /* 0x000fea0003800200 */
.L_x_193:
        /* <DEDUP_REMOVED lines=10> */
[----:B--2---:R-:W-:-:S06]  /*5c20*/  IMAD.WIDE.U32 R18, R8, 0x4, R18 ;  /* 0x0000000408127825 */ /* 0x004fcc00078e0012 */
        /* <DEDUP_REMOVED lines=16> */
.L_x_222:
[----:B-1----:R-:W-:Y:S01]  /*5d30*/  FMUL.FTZ R11, R2, R13 ;  /* 0x0000000d020b7220 */ /* 0x002fe20000410000 */
[----:B------:R-:W-:-:S03]  /*5d40*/  FMUL.FTZ R13, R13, 0.5 ;  /* 0x3f0000000d0d7820 */ /* 0x000fc60000410000 */
[----:B------:R-:W-:-:S04]  /*5d50*/  FFMA R0, -R11, R11, R2 ;  /* 0x0000000b0b007223 */ /* 0x000fc80000000102 */
[----:B------:R-:W-:-:S07]  /*5d60*/  FFMA R11, R0, R13, R11 ;  /* 0x0000000d000b7223 */ /* 0x000fce000000000b */
.L_x_223:
[----:B------:R-:W-:Y:S05]  /*5d70*/  BSYNC.RECONVERGENT B0 ;  /* 0x0000000000007941 */ /* 0x000fea0003800200 */
.L_x_221:
        /* <DEDUP_REMOVED lines=22> */
.L_x_225:
[----:B------:R-:W-:Y:S05]  /*5ee0*/  BSYNC.RECONVERGENT B3 ;  /* 0x0000000000037941 */ /* 0x000fea0003800200 */
.L_x_224:
        /* <DEDUP_REMOVED lines=14> */
.L_x_227:
[----:B------:R-:W-:Y:S05]  /*5fd0*/  BSYNC.RECONVERGENT B3 ;  /* 0x0000000000037941 */ /* 0x000fea0003800200 */
.L_x_226:
        /* <DEDUP_REMOVED lines=15> */
.L_x_229:
[----:B------:R-:W-:Y:S05]  /*60d0*/  BSYNC.RECONVERGENT B3 ;  /* 0x0000000000037941 */ /* 0x000fea0003800200 */
.L_x_228:
        /* <DEDUP_REMOVED lines=14> */
.L_x_231:
[----:B------:R-:W-:Y:S05]  /*61c0*/  BSYNC.RECONVERGENT B3 ;  /* 0x0000000000037941 */ /* 0x000fea0003800200 */
.L_x_230:
[----:B------:R-:W-:-:S07]  /*61d0*/  FADD R10, R10, R0 ;  /* 0x000000000a0a7221 */ /* 0x000fce0000000000 */
.L_x_137:
[----:B------:R-:W-:Y:S05]  /*61e0*/  BSYNC.RECONVERGENT B2 ;  /* 0x0000000000027941 */ /* 0x000fea0003800200 */
.L_x_136:
[----:B-----5:R-:W0:Y:S08]  /*61f0*/  LDC.64 R4, c[0x0][0x398] ;  /* 0x0000e600ff047b82 */ /* 0x020e300000000a00 */
[----:B------:R-:W1:Y:S01]  /*6200*/  LDC.64 R12, c[0x0][0x3a0] ;  /* 0x0000e800ff0c7b82 */ /* 0x000e620000000a00 */
[----:B0-----:R-:W-:-:S05]  /*6210*/  IMAD.WIDE R4, R3, 0x4, R4 ;  /* 0x0000000403047825 */ /* 0x001fca00078e0204 */
[----:B------:R-:W2:Y:S02]  /*6220*/  LDG.E R0, desc[UR16][R4.64] ;  /* 0x0000001004007981 */ /* 0x000ea4000c1e1900 */
[----:B--2---:R-:W-:Y:S01]  /*6230*/  FADD R11, R0, R7 ;  /* 0x00000007000b7221 */ /* 0x004fe20000000000 */
[C---:B-1----:R-:W-:Y:S02]  /*6240*/  IMAD.WIDE R6, R3.reuse, 0x4, R12 ;  /* 0x0000000403067825 */ /* 0x042fe400078e020c */
[----:B------:R-:W0:Y:S02]  /*6250*/  LDC.64 R12, c[0x0][0x3a8] ;  /* 0x0000ea00ff0c7b82 */ /* 0x000e240000000a00 */
[----:B------:R-:W-:Y:S04]  /*6260*/  STG.E desc[UR16][R4.64], R11 ;  /* 0x0000000b04007986 */ /* 0x000fe8000c101910 */
[----:B------:R-:W2:Y:S01]  /*6270*/  LDG.E R0, desc[UR16][R6.64] ;  /* 0x0000001006007981 */ /* 0x000ea2000c1e1900 */
[----:B0-----:R-:W-:-:S04]  /*6280*/  IMAD.WIDE R2, R3, 0x4, R12 ;  /* 0x0000000403027825 */ /* 0x001fc800078e020c */
[----:B--2---:R-:W-:-:S05]  /*6290*/  FADD R9, R0, R9 ;  /* 0x0000000900097221 */ /* 0x004fca0000000000 */
[----:B------:R-:W-:Y:S04]  /*62a0*/  STG.E desc[UR16][R6.64], R9 ;  /* 0x0000000906007986 */ /* 0x000fe8000c101910 */
[----:B------:R-:W2:Y:S02]  /*62b0*/  LDG.E R13, desc[UR16][R2.64] ;  /* 0x00000010020d7981 */ /* 0x000ea4000c1e1900 */
[----:B--2---:R-:W-:-:S05]  /*62c0*/  FADD R13, R13, R10 ;  /* 0x0000000a0d0d7221 */ /* 0x004fca0000000000 */
[----:B------:R-:W-:Y:S01]  /*62d0*/  STG.E desc[UR16][R2.64], R13 ;  /* 0x0000000d02007986 */ /* 0x000fe2000c101910 */
[----:B------:R-:W-:Y:S05]  /*62e0*/  EXIT ;  /* 0x000000000000794d */ /* 0x000fea0003800000 */
        .weak           $__internal_2_$__cuda_sm20_sqrt_rn_f32_slowpath
        .type           $__internal_2_$__cuda_sm20_sqrt_rn_f32_slowpath,@function
        .size           $__internal_2_$__cuda_sm20_sqrt_rn_f32_slowpath,($__internal_3_$__cuda_sm3x_div_rn_noftz_f32_slowpath - $__internal_2_$__cuda_sm20_sqrt_rn_f32_slowpath)
$__internal_2_$__cuda_sm20_sqrt_rn_f32_slowpath:
        /* <DEDUP_REMOVED lines=13> */
[----:B------:R-:W-:-:S03]  /*63c0*/  @P0 FMUL.FTZ R22, R29, 0.5 ;  /* 0x3f0000001d160820 */ /* 0x000fc60000410000 */
[----:B------:R-:W-:-:S04]  /*63d0*/  @P0 FADD.FTZ R23, -R27, -RZ ;  /* 0x800000ff1b170221 */ /* 0x000fc80000010100 */
[----:B------:R-:W-:Y:S01]  /*63e0*/  @P0 FFMA R30, R27, R23, R28 ;  /* 0x000000171b1e0223 */ /* 0x000fe2000000001c */
[----:B------:R-:W-:-:S03]  /*63f0*/  @!P0 MOV R23, R2 ;  /* 0x0000000200178202 */ /* 0x000fc60000000f00 */
[----:B------:R-:W-:-:S04]  /*6400*/  @P0 FFMA R22, R30, R22, R27 ;  /* 0x000000161e160223 */ /* 0x000fc8000000001b */
[----:B------:R-:W-:-:S07]  /*6410*/  @P0 FMUL.FTZ R23, R22, 2.3283064365386962891e-10 ;  /* 0x2f80000016170820 */ /* 0x000fce0000410000 */
.L_x_232:
[----:B------:R-:W-:Y:S01]  /*6420*/  HFMA2 R29, -RZ, RZ, 0, 0 ;  /* 0x00000000ff1d7431 */ /* 0x000fe200000001ff */
[----:B------:R-:W-:-:S04]  /*6430*/  MOV R28, R0 ;  /* 0x00000000001c7202 */ /* 0x000fc80000000f00 */
[----:B------:R-:W-:Y:S05]  /*6440*/  RET.REL.NODEC R28 `(_Z10attractorsPfS_S_S_S_S_S_ifff) ;  /* 0xffffff981cec7950 */ /* 0x000fea0003c3ffff */
        .weak           $__internal_3_$__cuda_sm3x_div_rn_noftz_f32_slowpath
        .type           $__internal_3_$__cuda_sm3x_div_rn_noftz_f32_slowpath,@function
        .size           $__internal_3_$__cuda_sm3x_div_rn_noftz_f32_slowpath,(.L_x_253 - $__internal_3_$__cuda_sm3x_div_rn_noftz_f32_slowpath)
$__internal_3_$__cuda_sm3x_div_rn_noftz_f32_slowpath:
[----:B------:R-:W-:Y:S01]  /*6450*/  SHF.R.U32.HI R22, RZ, 0x17, R0 ;  /* 0x00000017ff167819 */ /* 0x000fe20000011600 */
[----:B------:R-:W-:Y:S01]  /*6460*/  BSSY.RECONVERGENT B0, `(.L_x_233) ;  /* 0x0000062000007945 */ /* 0x000fe20003800200 */
[----:B------:R-:W-:Y:S02]  /*6470*/  SHF.R.U32.HI R29, RZ, 0x17, R28 ;  /* 0x00000017ff1d7819 */ /* 0x000fe4000001161c */
[----:B------:R-:W-:Y:S02]  /*6480*/  LOP3.LUT R22, R22, 0xff, RZ, 0xc0, !PT ;  /* 0x000000ff16167812 */ /* 0x000fe400078ec0ff */
[----:B------:R-:W-:Y:S02]  /*6490*/  LOP3.LUT R29, R29, 0xff, RZ, 0xc0, !PT ;  /* 0x000000ff1d1d7812 */ /* 0x000fe400078ec0ff */
[----:B------:R-:W-:Y:S02]  /*64a0*/  IADD3 R27, PT, PT, R22, -0x1, RZ ;  /* 0xffffffff161b7810 */ /* 0x000fe40007ffe0ff */
[----:B------:R-:W-:-:S02]  /*64b0*/  IADD3 R30, PT, PT, R29, -0x1, RZ ;  /* 0xffffffff1d1e7810 */ /* 0x000fc40007ffe0ff */
        /* <DEDUP_REMOVED lines=10> */
[----:B------:R-:W-:Y:S02]  /*6560*/  FSETP.NEU.FTZ.AND P1, PT, |R28|, +INF , PT ;  /* 0x7f8000001c00780b */ /* 0x000fe40003f3d200 */
        /* <DEDUP_REMOVED lines=16> */
.L_x_234:
[----:B------:R-:W-:Y:S01]  /*6670*/  LEA R27, R22, 0xc0800000, 0x17 ;  /* 0xc0800000161b7811 */ /* 0x000fe200078eb8ff */
[----:B------:R-:W-:Y:S01]  /*6680*/  BSSY.RECONVERGENT B1, `(.L_x_239) ;  /* 0x0000036000017945 */ /* 0x000fe20003800200 */
[----:B------:R-:W-:Y:S02]  /*6690*/  IADD3 R29, PT, PT, R29, -0x7f, RZ ;  /* 0xffffff811d1d7810 */ /* 0x000fe40007ffe0ff */
[----:B------:R-:W-:-:S03]  /*66a0*/  IADD3 R34, PT, PT, -R27, R0, RZ ;  /* 0x000000001b227210 */ /* 0x000fc60007ffe1ff */
[----:B------:R-:W-:Y:S01]  /*66b0*/  IMAD R0, R29, -0x800000, R28 ;  /* 0xff8000001d007824 */ /* 0x000fe200078e021c */
[----:B------:R-:W0:Y:S01]  /*66c0*/  MUFU.RCP R30, R34 ;  /* 0x00000022001e7308 */ /* 0x000e220000001000 */
[----:B------:R-:W-:-:S04]  /*66d0*/  FADD.FTZ R27, -R34, -RZ ;  /* 0x800000ff221b7221 */ /* 0x000fc80000010100 */
[----:B0-----:R-:W-:-:S04]  /*66e0*/  FFMA R31, R30, R27, 1 ;  /* 0x3f8000001e1f7423 */ /* 0x001fc8000000001b */
[----:B------:R-:W-:-:S04]  /*66f0*/  FFMA R31, R30, R31, R30 ;  /* 0x0000001f1e1f7223 */ /* 0x000fc8000000001e */
[----:B------:R-:W-:-:S04]  /*6700*/  FFMA R28, R0, R31, RZ ;  /* 0x0000001f001c7223 */ /* 0x000fc800000000ff */
[----:B------:R-:W-:-:S04]  /*6710*/  FFMA R30, R27, R28, R0 ;  /* 0x0000001c1b1e7223 */ /* 0x000fc80000000000 */
[----:B------:R-:W-:Y:S01]  /*6720*/  FFMA R30, R31, R30, R28 ;  /* 0x0000001e1f1e7223 */ /* 0x000fe2000000001c */
[----:B------:R-:W-:-:S03]  /*6730*/  IADD3 R28, PT, PT, R29, 0x7f, -R22 ;  /* 0x0000007f1d1c7810 */ /* 0x000fc60007ffe816 */
[----:B------:R-:W-:Y:S01]  /*6740*/  FFMA R27, R27, R30, R0 ;  /* 0x0000001e1b1b7223 */ /* 0x000fe20000000000 */
[----:B------:R-:W-:-:S03]  /*6750*/  IADD3 R23, PT, PT, R28, R23, RZ ;  /* 0x000000171c177210 */ /* 0x000fc60007ffe0ff */
[----:B------:R-:W-:-:S05]  /*6760*/  FFMA R0, R31, R27, R30 ;  /* 0x0000001b1f007223 */ /* 0x000fca000000001e */
[----:B------:R-:W-:-:S04]  /*6770*/  SHF.R.U32.HI R22, RZ, 0x17, R0 ;  /* 0x00000017ff167819 */ /* 0x000fc80000011600 */
[----:B------:R-:W-:-:S04]  /*6780*/  LOP3.LUT R22, R22, 0xff, RZ, 0xc0, !PT ;  /* 0x000000ff16167812 */ /* 0x000fc800078ec0ff */
[----:B------:R-:W-:-:S04]  /*6790*/  IADD3 R22, PT, PT, R22, R23, RZ ;  /* 0x0000001716167210 */ /* 0x000fc80007ffe0ff */
        /* <DEDUP_REMOVED lines=10> */
[CCC-:B------:R-:W-:Y:S01]  /*6840*/  FFMA.RZ R23, R31.reuse, R27.reuse, R30.reuse ;  /* 0x0000001b1f177223 */ /* 0x1c0fe2000000c01e */
[CCC-:B------:R-:W-:Y:S01]  /*6850*/  FFMA.RP R28, R31.reuse, R27.reuse, R30.reuse ;  /* 0x0000001b1f1c7223 */ /* 0x1c0fe2000000801e */
[----:B------:R-:W-:Y:S01]  /*6860*/  FFMA.RM R31, R31, R27, R30 ;  /* 0x0000001b1f1f7223 */ /* 0x000fe2000000401e */
[C---:B------:R-:W-:Y:S02]  /*6870*/  IADD3 R27, PT, PT, R22.reuse, 0x20, RZ ;  /* 0x00000020161b7810 */ /* 0x040fe40007ffe0ff */
[----:B------:R-:W-:Y:S02]  /*6880*/  LOP3.LUT R23, R23, 0x7fffff, RZ, 0xc0, !PT ;  /* 0x007fffff17177812 */ /* 0x000fe400078ec0ff */
[C---:B------:R-:W-:Y:S02]  /*6890*/  ISETP.NE.AND P2, PT, R22.reuse, RZ, PT ;  /* 0x000000ff1600720c */ /* 0x040fe40003f45270 */
[----:B------:R-:W-:Y:S02]  /*68a0*/  LOP3.LUT R30, R23, 0x800000, RZ, 0xfc, !PT ;  /* 0x00800000171e7812 */ /* 0x000fe400078efcff */
[----:B------:R-:W-:-:S02]  /*68b0*/  ISETP.NE.AND P1, PT, R22, RZ, PT ;  /* 0x000000ff1600720c */ /* 0x000fc40003f25270 */
        /* <DEDUP_REMOVED lines=14> */
.L_x_241:
[----:B------:R-:W-:-:S04]  /*69a0*/  LOP3.LUT R0, R0, 0x80000000, RZ, 0xc0, !PT ;  /* 0x8000000000007812 */ /* 0x000fc800078ec0ff */
[----:B------:R-:W-:Y:S01]  /*69b0*/  LOP3.LUT R0, R0, 0x7f800000, RZ, 0xfc, !PT ;  /* 0x7f80000000007812 */ /* 0x000fe200078efcff */
[----:B------:R-:W-:Y:S06]  /*69c0*/  BRA `(.L_x_242) ;  /* 0x0000000000047947 */ /* 0x000fec0003800000 */
.L_x_240:
[----:B------:R-:W-:-:S07]  /*69d0*/  LEA R0, R23, R0, 0x17 ;  /* 0x0000000017007211 */ /* 0x000fce00078eb8ff */
.L_x_242:
[----:B------:R-:W-:Y:S05]  /*69e0*/  BSYNC.RECONVERGENT B1 ;  /* 0x0000000000017941 */ /* 0x000fea0003800200 */
.L_x_239:
[----:B------:R-:W-:Y:S05]  /*69f0*/  BRA `(.L_x_243) ;  /* 0x0000000000207947 */ /* 0x000fea0003800000 */
.L_x_238:
[----:B------:R-:W-:-:S04]  /*6a00*/  LOP3.LUT R0, R0, 0x80000000, R28, 0x48, !PT ;  /* 0x8000000000007812 */ /* 0x000fc800078e481c */
[----:B------:R-:W-:Y:S01]  /*6a10*/  LOP3.LUT R0, R0, 0x7f800000, RZ, 0xfc, !PT ;  /* 0x7f80000000007812 */ /* 0x000fe200078efcff */
[----:B------:R-:W-:Y:S06]  /*6a20*/  BRA `(.L_x_243) ;  /* 0x0000000000147947 */ /* 0x000fec0003800000 */
.L_x_237:
[----:B------:R-:W-:Y:S01]  /*6a30*/  LOP3.LUT R0, R0, 0x80000000, R28, 0x48, !PT ;  /* 0x8000000000007812 */ /* 0x000fe200078e481c */
[----:B------:R-:W-:Y:S06]  /*6a40*/  BRA `(.L_x_243) ;  /* 0x00000000000c7947 */ /* 0x000fec0003800000 */
.L_x_236:
[----:B------:R-:W0:Y:S01]  /*6a50*/  MUFU.RSQ R0, -QNAN ;  /* 0xffc0000000007908 */ /* 0x000e220000001400 */
[----:B------:R-:W-:Y:S05]  /*6a60*/  BRA `(.L_x_243) ;  /* 0x0000000000047947 */ /* 0x000fea0003800000 */
.L_x_235:
[----:B------:R-:W-:-:S07]  /*6a70*/  FADD.FTZ R0, R28, R0 ;  /* 0x000000001c007221 */ /* 0x000fce0000010000 */
.L_x_243:
[----:B------:R-:W-:Y:S05]  /*6a80*/  BSYNC.RECONVERGENT B0 ;  /* 0x0000000000007941 */ /* 0x000fea0003800200 */
.L_x_233:
[----:B------:R-:W-:Y:S01]  /*6a90*/  HFMA2 R23, -RZ, RZ, 0, 0 ;  /* 0x00000000ff177431 */ /* 0x000fe200000001ff */
[----:B------:R-:W-:-:S04]  /*6aa0*/  MOV R22, R2 ;  /* 0x0000000200167202 */ /* 0x000fc80000000f00 */
[----:B0-----:R-:W-:Y:S05]  /*6ab0*/  RET.REL.NODEC R22 `(_Z10attractorsPfS_S_S_S_S_S_ifff) ;  /* 0xffffff9416507950 */ /* 0x001fea0003c3ffff */
.L_x_244:
        /* <DEDUP_REMOVED lines=12> */
.L_x_253:


//--------------------- .text._Z22frottementFluideAvancePfS_S_S_S_S_S_S_S_S_iffff --------------------------
	.section	.text._Z22frottementFluideAvancePfS_S_S_S_S_S_S_S_S_iffff,"ax",@progbits
	.align	128
        .global         _Z22frottementFluideAvancePfS_S_S_S_S_S_S_S_S_iffff
        .type           _Z22frottementFluideAvancePfS_S_S_S_S_S_S_S_S_iffff,@function
        .size           _Z22frottementFluideAvancePfS_S_S_S_S_S_S_S_S_iffff,(.L_x_257 - _Z22frottementFluideAvancePfS_S_S_S_S_S_S_S_S_iffff)
        .other          _Z22frottementFluideAvancePfS_S_S_S_S_S_S_S_S_iffff,@"STO_CUDA_ENTRY STV_DEFAULT"
_Z22frottementFluideAvancePfS_S_S_S_S_S_S_S_S_iffff:
.text._Z22frottementFluideAvancePfS_S_S_S_S_S_S_S_S_iffff:
        /* <DEDUP_REMOVED lines=9> */
[----:B------:R-:W1:Y:S07]  /*0090*/  LDCU.64 UR4, c[0x0][0x358] ;  /* 0x00006b00ff0477ac */ /* 0x000e6e0008000a00 */
[----:B------:R-:W2:Y:S08]  /*00a0*/  LDC.64 R10, c[0x0][0x3a0] ;  /* 0x0000e800ff0a7b82 */ /* 0x000eb00000000a00 */
[----:B------:R-:W3:Y:S08]  /*00b0*/  LDC.64 R8, c[0x0][0x398] ;  /* 0x0000e600ff087b82 */ /* 0x000ef00000000a00 */
[----:B------:R-:W4:Y:S01]  /*00c0*/  LDC.64 R12, c[0x0][0x3a8] ;  /* 0x0000ea00ff0c7b82 */ /* 0x000f220000000a00 */
[----:B0-----:R-:W-:-:S07]  /*00d0*/  IMAD.WIDE R6, R0, 0x4, R6 ;  /* 0x0000000400067825 */ /* 0x001fce00078e0206 */
[----:B------:R-:W0:Y:S01]  /*00e0*/  LDC.64 R4, c[0x0][0x3b0] ;  /* 0x0000ec00ff047b82 */ /* 0x000e220000000a00 */
[----:B-1----:R1:W5:Y:S01]  /*00f0*/  LDG.E R14, desc[UR4][R6.64] ;  /* 0x00000004060e7981 */ /* 0x002362000c1e1900 */
[C---:B--2---:R-:W-:Y:S01]  /*0100*/  IMAD.WIDE R10, R0.reuse, 0x4, R10 ;  /* 0x00000004000a7825 */ /* 0x044fe200078e020a */
[----:B------:R-:W-:Y:S01]  /*0110*/  UMOV UR6, 0x51eb851f ;  /* 0x51eb851f00067882 */ /* 0x000fe20000000000 */
[----:B------:R-:W-:Y:S01]  /*0120*/  UMOV UR7, 0x40291eb8 ;  /* 0x40291eb800077882 */ /* 0x000fe20000000000 */
[----:B------:R-:W2:Y:S02]  /*0130*/  LDCU.64 UR8, c[0x0][0x3d8] ;  /* 0x00007b00ff0877ac */ /* 0x000ea40008000a00 */
[----:B------:R-:W2:Y:S01]  /*0140*/  LDG.E R2, desc[UR4][R10.64] ;  /* 0x000000040a027981 */ /* 0x000ea2000c1e1900 */
[C---:B---3--:R-:W-:Y:S01]  /*0150*/  IMAD.WIDE R8, R0.reuse, 0x4, R8 ;  /* 0x0000000400087825 */ /* 0x048fe200078e0208 */
[----:B-1----:R-:W1:Y:S04]  /*0160*/  LDC.64 R6, c[0x0][0x3b8] ;  /* 0x0000ee00ff067b82 */ /* 0x002e680000000a00 */
[----:B------:R-:W3:Y:S01]  /*0170*/  LDG.E R18, desc[UR4][R8.64] ;  /* 0x0000000408127981 */ /* 0x000ee2000c1e1900 */
[----:B----4-:R-:W-:-:S05]  /*0180*/  IMAD.WIDE R12, R0, 0x4, R12 ;  /* 0x00000004000c7825 */ /* 0x010fca00078e020c */
[----:B------:R-:W4:Y:S01]  /*0190*/  LDG.E R3, desc[UR4][R12.64] ;  /* 0x000000040c037981 */ /* 0x000f22000c1e1900 */
[----:B0-----:R-:W-:-:S05]  /*01a0*/  IMAD.WIDE R4, R0, 0x4, R4 ;  /* 0x0000000400047825 */ /* 0x001fca00078e0204 */
[----:B------:R-:W4:Y:S01]  /*01b0*/  LDG.E R19, desc[UR4][R4.64] ;  /* 0x0000000404137981 */ /* 0x000f22000c1e1900 */
[----:B-1----:R-:W-:Y:S01]  /*01c0*/  IMAD.WIDE R6, R0, 0x4, R6 ;  /* 0x0000000400067825 */ /* 0x002fe200078e0206 */
[----:B-----5:R-:W0:Y:S02]  /*01d0*/  F2F.F64.F32 R14, R14 ;  /* 0x0000000e000e7310 */ /* 0x020e240000201800 */
[C---:B0-----:R-:W-:Y:S01]  /*01e0*/  DMUL R16, R14.reuse, UR6 ;  /* 0x000000060e107c28 */ /* 0x041fe20008000000 */
[----:B------:R-:W0:Y:S01]  /*01f0*/  LDCU UR6, c[0x0][0x3d4] ;  /* 0x00007a80ff0677ac */ /* 0x000e220008000800 */
[----:B--2---:R-:W-:Y:S01]  /*0200*/  FMUL R11, R2, R2 ;  /* 0x00000002020b7220 */ /* 0x004fe20000400000 */
[C---:B---3--:R-:W-:Y:S01]  /*0210*/  FMUL R10, R18.reuse, 0.5 ;  /* 0x3f000000120a7820 */ /* 0x048fe20000400000 */
[----:B------:R-:W1:Y:S04]  /*0220*/  LDCU UR7, c[0x0][0x3e0] ;  /* 0x00007c00ff0777ac */ /* 0x000e680008000800 */
[----:B------:R-:W-:Y:S01]  /*0230*/  DMUL R8, R14, R16 ;  /* 0x000000100e087228 */ /* 0x000fe20000000000 */
[----:B------:R-:W-:Y:S01]  /*0240*/  FFMA R18, R18, R18, R11 ;  /* 0x0000001212127223 */ /* 0x000fe2000000000b */
[----:B------:R-:W-:-:S03]  /*0250*/  FMUL R10, R10, UR8 ;  /* 0x000000080a0a7c20 */ /* 0x000fc60008400000 */
[----:B----4-:R-:W-:-:S05]  /*0260*/  FFMA R18, R3, R3, R18 ;  /* 0x0000000303127223 */ /* 0x010fca0000000012 */
[----:B------:R-:W2:Y:S01]  /*0270*/  F2F.F32.F64 R8, R8 ;  /* 0x0000000800087310 */ /* 0x000ea20000301000 */
[----:B0-----:R-:W-:Y:S01]  /*0280*/  FMUL R11, R10, UR6 ;  /* 0x000000060a0b7c20 */ /* 0x001fe20008400000 */
[----:B------:R-:W-:-:S04]  /*0290*/  FMUL R18, R18, R18 ;  /* 0x0000001212127220 */ /* 0x000fc80000400000 */
[----:B------:R-:W-:-:S04]  /*02a0*/  FMUL R11, R18, R11 ;  /* 0x0000000b120b7220 */ /* 0x000fc80000400000 */
[----:B--2---:R-:W-:Y:S02]  /*02b0*/  FFMA R19, R8, -R11, R19 ;  /* 0x8000000b08137223 */ /* 0x004fe40000000013 */
[----:B------:R-:W0:Y:S03]  /*02c0*/  LDC.64 R10, c[0x0][0x3c0] ;  /* 0x0000f000ff0a7b82 */ /* 0x000e260000000a00 */
[----:B------:R-:W-:Y:S04]  /*02d0*/  STG.E desc[UR4][R4.64], R19 ;  /* 0x0000001304007986 */ /* 0x000fe8000c101904 */
[----:B------:R-:W2:Y:S01]  /*02e0*/  LDG.E R13, desc[UR4][R6.64] ;  /* 0x00000004060d7981 */ /* 0x000ea2000c1e1900 */
[----:B------:R-:W-:-:S04]  /*02f0*/  FMUL R2, R2, 0.5 ;  /* 0x3f00000002027820 */ /* 0x000fc80000400000 */
[----:B------:R-:W-:-:S04]  /*0300*/  FMUL R2, R2, UR9 ;  /* 0x0000000902027c20 */ /* 0x000fc80008400000 */
[----:B------:R-:W-:-:S04]  /*0310*/  FMUL R9, R2, UR6 ;  /* 0x0000000602097c20 */ /* 0x000fc80008400000 */
[----:B------:R-:W-:Y:S01]  /*0320*/  FMUL R9, R18, R9 ;  /* 0x0000000912097220 */ /* 0x000fe20000400000 */
[----:B0-----:R-:W-:-:S04]  /*0330*/  IMAD.WIDE R10, R0, 0x4, R10 ;  /* 0x00000004000a7825 */ /* 0x001fc800078e020a */
[----:B--2---:R-:W-:-:S05]  /*0340*/  FFMA R9, R8, -R9, R13 ;  /* 0x8000000908097223 */ /* 0x004fca000000000d */
[----:B------:R-:W-:Y:S04]  /*0350*/  STG.E desc[UR4][R6.64], R9 ;  /* 0x0000000906007986 */ /* 0x000fe8000c101904 */
[----:B------:R-:W2:Y:S01]  /*0360*/  LDG.E R13, desc[UR4][R10.64] ;  /* 0x000000040a0d7981 */ /* 0x000ea2000c1e1900 */
[----:B------:R-:W-:-:S04]  /*0370*/  FMUL R3, R3, 0.5 ;  /* 0x3f00000003037820 */ /* 0x000fc80000400000 */
[----:B-1----:R-:W-:-:S04]  /*0380*/  FMUL R3, R3, UR7 ;  /* 0x0000000703037c20 */ /* 0x002fc80008400000 */
[----:B------:R-:W-:-:S04]  /*0390*/  FMUL R3, R3, UR6 ;  /* 0x0000000603037c20 */ /* 0x000fc80008400000 */
[----:B------:R-:W-:-:S04]  /*03a0*/  FMUL R3, R18, R3 ;  /* 0x0000000312037220 */ /* 0x000fc80000400000 */
[----:B--2---:R-:W-:-:S05]  /*03b0*/  FFMA R3, R8, -R3, R13 ;  /* 0x8000000308037223 */ /* 0x004fca000000000d */
[----:B------:R-:W-:Y:S01]  /*03c0*/  STG.E desc[UR4][R10.64], R3 ;  /* 0x000000030a007986 */ /* 0x000fe2000c101904 */
[----:B------:R-:W-:Y:S05]  /*03d0*/  EXIT ;  /* 0x000000000000794d */ /* 0x000fea0003800000 */
.L_x_245:
        /* <DEDUP_REMOVED lines=10> */
.L_x_257:


//--------------------- .text._Z16frottementFluidePfS_S_S_S_S_S_S_S_iff --------------------------
	.section	.text._Z16frottementFluidePfS_S_S_S_S_S_S_S_iff,"ax",@progbits
	.align	128
        .global         _Z16frottementFluidePfS_S_S_S_S_S_S_S_iff
        .type           _Z16frottementFluidePfS_S_S_S_S_S_S_S_iff,@function
        .size           _Z16frottementFluidePfS_S_S_S_S_S_S_S_iff,(.L_x_258 - _Z16frottementFluidePfS_S_S_S_S_S_S_S_iff)
        .other          _Z16frottementFluidePfS_S_S_S_S_S_S_S_iff,@"STO_CUDA_ENTRY STV_DEFAULT"
_Z16frottementFluidePfS_S_S_S_S_S_S_S_iff:
.text._Z16frottementFluidePfS_S_S_S_S_S_S_S_iff:
        /* <DEDUP_REMOVED lines=13> */
[----:B------:R-:W5:Y:S01]  /*00d0*/  LDC.64 R6, c[0x0][0x3a0] ;  /* 0x0000e800ff067b82 */ /* 0x000f620000000a00 */
[----:B0-----:R-:W-:-:S07]  /*00e0*/  IMAD.WIDE R4, R0, 0x4, R4 ;  /* 0x0000000400047825 */ /* 0x001fce00078e0204 */
[----:B------:R-:W0:Y:S01]  /*00f0*/  LDC.64 R8, c[0x0][0x3a8] ;  /* 0x0000ea00ff087b82 */ /* 0x000e220000000a00 */
[----:B-1----:R-:W2:Y:S01]  /*0100*/  LDG.E R4, desc[UR4][R4.64] ;  /* 0x0000000404047981 */ /* 0x002ea2000c1e1900 */
[----:B---3--:R-:W-:-:S06]  /*0110*/  IMAD.WIDE R2, R0, 0x4, R2 ;  /* 0x0000000400027825 */ /* 0x008fcc00078e0202 */
[----:B------:R-:W1:Y:S01]  /*0120*/  LDC.64 R10, c[0x0][0x3b8] ;  /* 0x0000ee00ff0a7b82 */ /* 0x000e620000000a00 */
[----:B------:R-:W3:Y:S01]  /*0130*/  LDG.E R12, desc[UR4][R2.64] ;  /* 0x00000004020c7981 */ /* 0x000ee2000c1e1900 */
[----:B-----5:R-:W-:-:S06]  /*0140*/  IMAD.WIDE R6, R0, 0x4, R6 ;  /* 0x0000000400067825 */ /* 0x020fcc00078e0206 */
[----:B------:R-:W5:Y:S01]  /*0150*/  LDG.E R6, desc[UR4][R6.64] ;  /* 0x0000000406067981 */ /* 0x000f62000c1e1900 */
[----:B--2---:R-:W-:-:S04]  /*0160*/  FMUL R13, R4, UR6 ;  /* 0x00000006040d7c20 */ /* 0x004fc80008400000 */
[----:B------:R-:W-:-:S04]  /*0170*/  FMUL R13, R4, R13 ;  /* 0x0000000d040d7220 */ /* 0x000fc80000400000 */
[----:B----4-:R-:W-:Y:S01]  /*0180*/  FFMA R13, R4, UR7, R13 ;  /* 0x00000007040d7c23 */ /* 0x010fe2000800000d */
[----:B0-----:R-:W-:-:S04]  /*0190*/  IMAD.WIDE R4, R0, 0x4, R8 ;  /* 0x0000000400047825 */ /* 0x001fc800078e0208 */
[----:B---3--:R-:W-:Y:S01]  /*01a0*/  FADD R13, -R13, R12 ;  /* 0x0000000c0d0d7221 */ /* 0x008fe20000000100 */
[----:B-1----:R-:W-:Y:S01]  /*01b0*/  IMAD.WIDE R8, R0, 0x4, R10 ;  /* 0x0000000400087825 */ /* 0x002fe200078e020a */
[----:B------:R-:W2:Y:S01]  /*01c0*/  LDG.E R4, desc[UR4][R4.64] ;  /* 0x0000000404047981 */ /* 0x000ea2000c1e1900 */
[----:B------:R-:W0:Y:S03]  /*01d0*/  LDC.64 R10, c[0x0][0x3c0] ;  /* 0x0000f000ff0a7b82 */ /* 0x000e260000000a00 */
[----:B------:R-:W-:Y:S04]  /*01e0*/  STG.E desc[UR4][R2.64], R13 ;  /* 0x0000000d02007986 */ /* 0x000fe8000c101904 */
[----:B------:R-:W3:Y:S01]  /*01f0*/  LDG.E R12, desc[UR4][R8.64] ;  /* 0x00000004080c7981 */ /* 0x000ee2000c1e1900 */
[----:B-----5:R-:W-:-:S04]  /*0200*/  FMUL R15, R6, UR6 ;  /* 0x00000006060f7c20 */ /* 0x020fc80008400000 */
[----:B------:R-:W-:-:S04]  /*0210*/  FMUL R15, R6, R15 ;  /* 0x0000000f060f7220 */ /* 0x000fc80000400000 */
[----:B------:R-:W-:Y:S01]  /*0220*/  FFMA R15, R6, UR7, R15 ;  /* 0x00000007060f7c23 */ /* 0x000fe2000800000f */
[----:B0-----:R-:W-:-:S04]  /*0230*/  IMAD.WIDE R6, R0, 0x4, R10 ;  /* 0x0000000400067825 */ /* 0x001fc800078e020a */
[----:B---3--:R-:W-:-:S05]  /*0240*/  FADD R15, -R15, R12 ;  /* 0x0000000c0f0f7221 */ /* 0x008fca0000000100 */
[----:B------:R-:W-:Y:S04]  /*0250*/  STG.E desc[UR4][R8.64], R15 ;  /* 0x0000000f08007986 */ /* 0x000fe8000c101904 */
[----:B------:R-:W3:Y:S01]  /*0260*/  LDG.E R0, desc[UR4][R6.64] ;  /* 0x0000000406007981 */ /* 0x000ee2000c1e1900 */
[----:B--2---:R-:W-:-:S04]  /*0270*/  FMUL R5, R4, UR6 ;  /* 0x0000000604057c20 */ /* 0x004fc80008400000 */
[----:B------:R-:W-:-:S04]  /*0280*/  FMUL R5, R4, R5 ;  /* 0x0000000504057220 */ /* 0x000fc80000400000 */
[----:B------:R-:W-:-:S04]  /*0290*/  FFMA R5, R4, UR7, R5 ;  /* 0x0000000704057c23 */ /* 0x000fc80008000005 */
[----:B---3--:R-:W-:-:S05]  /*02a0*/  FADD R5, -R5, R0 ;  /* 0x0000000005057221 */ /* 0x008fca0000000100 */
[----:B------:R-:W-:Y:S01]  /*02b0*/  STG.E desc[UR4][R6.64], R5 ;  /* 0x0000000506007986 */ /* 0x000fe2000c101904 */
[----:B------:R-:W-:Y:S05]  /*02c0*/  EXIT ;  /* 0x000000000000794d */ /* 0x000fea0003800000 */
.L_x_246:
        /* <DEDUP_REMOVED lines=11> */
.L_x_258:


//--------------------- .text._Z16pousseeArchimedePfS_S_S_S_S_S_ifffff --------------------------
	.section	.text._Z16pousseeArchimedePfS_S_S_S_S_S_ifffff,"ax",@progbits
	.align	128
        .global         _Z16pousseeArchimedePfS_S_S_S_S_S_ifffff
        .type           _Z16pousseeArchimedePfS_S_S_S_S_S_ifffff,@function
        .size           _Z16pousseeArchimedePfS_S_S_S_S_S_ifffff,(.L_x_259 - _Z16pousseeArchimedePfS_S_S_S_S_S_ifffff)
        .other          _Z16pousseeArchimedePfS_S_S_S_S_S_ifffff,@"STO_CUDA_ENTRY STV_DEFAULT"
_Z16pousseeArchimedePfS_S_S_S_S_S_ifffff:
.text._Z16pousseeArchimedePfS_S_S_S_S_S_ifffff:
        /* <DEDUP_REMOVED lines=10> */
[----:B------:R-:W2:Y:S01]  /*00a0*/  LDC.64 R2, c[0x0][0x398] ;  /* 0x0000e600ff027b82 */ /* 0x000ea20000000a00 */
[----:B------:R-:W-:Y:S01]  /*00b0*/  UMOV UR6, 0x8bf258bf ;  /* 0x8bf258bf00067882 */ /* 0x000fe20000000000 */
[----:B------:R-:W-:-:S06]  /*00c0*/  UMOV UR7, 0x4010bf25 ;  /* 0x4010bf2500077882 */ /* 0x000fcc0000000000 */
[----:B------:R-:W3:Y:S01]  /*00d0*/  LDC.64 R18, c[0x0][0x3c0] ;  /* 0x0000f000ff127b82 */ /* 0x000ee20000000a00 */
[----:B0-----:R-:W-:-:S05]  /*00e0*/  IMAD.WIDE R6, R0, 0x4, R6 ;  /* 0x0000000400067825 */ /* 0x001fca00078e0206 */
[----:B-1----:R0:W4:Y:S01]  /*00f0*/  LDG.E R8, desc[UR4][R6.64] ;  /* 0x0000000406087981 */ /* 0x002122000c1e1900 */
[----:B--2---:R-:W-:-:S05]  /*0100*/  IMAD.WIDE R2, R0, 0x4, R2 ;  /* 0x0000000400027825 */ /* 0x004fca00078e0202 */
[----:B------:R-:W2:Y:S01]  /*0110*/  LDG.E R13, desc[UR4][R2.64] ;  /* 0x00000004020d7981 */ /* 0x000ea2000c1e1900 */
[----:B0-----:R-:W0:Y:S02]  /*0120*/  LDC.64 R6, c[0x0][0x3a0] ;  /* 0x0000e800ff067b82 */ /* 0x001e240000000a00 */
[----:B0-----:R-:W-:Y:S01]  /*0130*/  IMAD.WIDE R6, R0, 0x4, R6 ;  /* 0x0000000400067825 */ /* 0x001fe200078e0206 */
[----:B----4-:R-:W0:Y:S02]  /*0140*/  F2F.F64.F32 R8, R8 ;  /* 0x0000000800087310 */ /* 0x010e240000201800 */
[C---:B0-----:R-:W-:Y:S01]  /*0150*/  DMUL R4, R8.reuse, UR6 ;  /* 0x0000000608047c28 */ /* 0x041fe20008000000 */
[----:B------:R-:W0:Y:S07]  /*0160*/  LDCU UR6, c[0x0][0x3bc] ;  /* 0x00007780ff0677ac */ /* 0x000e2e0008000800 */
[----:B------:R-:W-:-:S02]  /*0170*/  DMUL R10, R8, R4 ;  /* 0x00000004080a7228 */ /* 0x000fc40000000000 */
[----:B------:R-:W0:Y:S06]  /*0180*/  LDC.64 R4, c[0x0][0x3c8] ;  /* 0x0000f200ff047b82 */ /* 0x000e2c0000000a00 */
[----:B------:R-:W-:-:S10]  /*0190*/  DMUL R10, R8, R10 ;  /* 0x0000000a080a7228 */ /* 0x000fd40000000000 */
[----:B------:R-:W1:Y:S01]  /*01a0*/  F2F.F32.F64 R10, R10 ;  /* 0x0000000a000a7310 */ /* 0x000e620000301000 */
[----:B0-----:R-:W-:-:S04]  /*01b0*/  FMUL R9, R4, UR6 ;  /* 0x0000000604097c20 */ /* 0x001fc80008400000 */
[----:B-1----:R-:W-:Y:S02]  /*01c0*/  FMUL R12, R10, R9 ;  /* 0x000000090a0c7220 */ /* 0x002fe40000400000 */
[----:B------:R-:W0:Y:S02]  /*01d0*/  LDC.64 R8, c[0x0][0x3a8] ;  /* 0x0000ea00ff087b82 */ /* 0x000e240000000a00 */
[----:B--2---:R-:W-:-:S05]  /*01e0*/  FFMA R13, -R12, R5, R13 ;  /* 0x000000050c0d7223 */ /* 0x004fca000000010d */
[----:B------:R-:W-:Y:S04]  /*01f0*/  STG.E desc[UR4][R2.64], R13 ;  /* 0x0000000d02007986 */ /* 0x000fe8000c101904 */
[----:B------:R-:W2:Y:S01]  /*0200*/  LDG.E R17, desc[UR4][R6.64] ;  /* 0x0000000406117981 */ /* 0x000ea2000c1e1900 */
[----:B---3--:R-:W-:-:S04]  /*0210*/  FMUL R15, R4, R18 ;  /* 0x00000012040f7220 */ /* 0x008fc80000400000 */
[----:B------:R-:W-:Y:S01]  /*0220*/  FMUL R12, R10, R15 ;  /* 0x0000000f0a0c7220 */ /* 0x000fe20000400000 */
[----:B0-----:R-:W-:-:S04]  /*0230*/  IMAD.WIDE R8, R0, 0x4, R8 ;  /* 0x0000000400087825 */ /* 0x001fc800078e0208 */
[----:B--2---:R-:W-:-:S05]  /*0240*/  FFMA R17, -R12, R5, R17 ;  /* 0x000000050c117223 */ /* 0x004fca0000000111 */
[----:B------:R-:W-:Y:S04]  /*0250*/  STG.E desc[UR4][R6.64], R17 ;  /* 0x0000001106007986 */ /* 0x000fe8000c101904 */
[----:B------:R-:W2:Y:S01]  /*0260*/  LDG.E R15, desc[UR4][R8.64] ;  /* 0x00000004080f7981 */ /* 0x000ea2000c1e1900 */
[----:B------:R-:W-:-:S04]  /*0270*/  FMUL R11, R4, R19 ;  /* 0x00000013040b7220 */ /* 0x000fc80000400000 */
[----:B------:R-:W-:-:S04]  /*0280*/  FMUL R10, R10, R11 ;  /* 0x0000000b0a0a7220 */ /* 0x000fc80000400000 */
[----:B--2---:R-:W-:-:S05]  /*0290*/  FFMA R15, -R10, R5, R15 ;  /* 0x000000050a0f7223 */ /* 0x004fca000000010f */
[----:B------:R-:W-:Y:S01]  /*02a0*/  STG.E desc[UR4][R8.64], R15 ;  /* 0x0000000f08007986 */ /* 0x000fe2000c101904 */
[----:B------:R-:W-:Y:S05]  /*02b0*/  EXIT ;  /* 0x000000000000794d */ /* 0x000fea0003800000 */
.L_x_247:
        /* <DEDUP_REMOVED lines=12> */
.L_x_259:


//--------------------- .text._Z22forceMassiqueConstantePfS_S_S_ifff --------------------------
	.section	.text._Z22forceMassiqueConstantePfS_S_S_ifff,"ax",@progbits
	.align	128
        .global         _Z22forceMassiqueConstantePfS_S_S_ifff
        .type           _Z22forceMassiqueConstantePfS_S_S_ifff,@function
        .size           _Z22forceMassiqueConstantePfS_S_S_ifff,(.L_x_260 - _Z22forceMassiqueConstantePfS_S_S_ifff)
        .other          _Z22forceMassiqueConstantePfS_S_S_ifff,@"STO_CUDA_ENTRY STV_DEFAULT"
_Z22forceMassiqueConstantePfS_S_S_ifff:
.text._Z22forceMassiqueConstantePfS_S_S_ifff:
        /* <DEDUP_REMOVED lines=11> */
[----:B------:R-:W3:Y:S08]  /*00b0*/  LDC.64 R4, c[0x0][0x380] ;  /* 0x0000e000ff047b82 */ /* 0x000ef00000000a00 */
[----:B------:R-:W4:Y:S01]  /*00c0*/  LDC.64 R6, c[0x0][0x388] ;  /* 0x0000e200ff067b82 */ /* 0x000f220000000a00 */
[----:B0-----:R-:W-:-:S05]  /*00d0*/  IMAD.WIDE R2, R11, 0x4, R2 ;  /* 0x000000040b027825 */ /* 0x001fca00078e0202 */
[----:B-1----:R-:W2:Y:S01]  /*00e0*/  LDG.E R0, desc[UR4][R2.64] ;  /* 0x0000000402007981 */ /* 0x002ea2000c1e1900 */
[----:B---3--:R-:W-:-:S05]  /*00f0*/  IMAD.WIDE R4, R11, 0x4, R4 ;  /* 0x000000040b047825 */ /* 0x008fca00078e0204 */
[----:B------:R-:W2:Y:S01]  /*0100*/  LDG.E R9, desc[UR4][R4.64] ;  /* 0x0000000404097981 */ /* 0x000ea2000c1e1900 */
[----:B----4-:R-:W-:-:S04]  /*0110*/  IMAD.WIDE R6, R11, 0x4, R6 ;  /* 0x000000040b067825 */ /* 0x010fc800078e0206 */
[----:B--2---:R-:W-:Y:S01]  /*0120*/  FFMA R13, R0, UR6, R9 ;  /* 0x00000006000d7c23 */ /* 0x004fe20008000009 */
[----:B------:R-:W0:Y:S01]  /*0130*/  LDCU.64 UR6, c[0x0][0x3a8] ;  /* 0x00007500ff0677ac */ /* 0x000e220008000a00 */
[----:B------:R-:W1:Y:S03]  /*0140*/  LDC.64 R8, c[0x0][0x390] ;  /* 0x0000e400ff087b82 */ /* 0x000e660000000a00 */
[----:B------:R-:W-:Y:S04]  /*0150*/  STG.E desc[UR4][R4.64], R13 ;  /* 0x0000000d04007986 */ /* 0x000fe8000c101904 */
[----:B------:R-:W0:Y:S01]  /*0160*/  LDG.E R15, desc[UR4][R6.64] ;  /* 0x00000004060f7981 */ /* 0x000e22000c1e1900 */
[----:B-1----:R-:W-:-:S04]  /*0170*/  IMAD.WIDE R2, R11, 0x4, R8 ;  /* 0x000000040b027825 */ /* 0x002fc800078e0208 */
[----:B0-----:R-:W-:-:S05]  /*0180*/  FFMA R15, R0, UR6, R15 ;  /* 0x00000006000f7c23 */ /* 0x001fca000800000f */
[----:B------:R-:W-:Y:S04]  /*0190*/  STG.E desc[UR4][R6.64], R15 ;  /* 0x0000000f06007986 */ /* 0x000fe8000c101904 */
[----:B------:R-:W2:Y:S02]  /*01a0*/  LDG.E R9, desc[UR4][R2.64] ;  /* 0x0000000402097981 */ /* 0x000ea4000c1e1900 */
[----:B--2---:R-:W-:-:S05]  /*01b0*/  FFMA R9, R0, UR7, R9 ;  /* 0x0000000700097c23 */ /* 0x004fca0008000009 */
[----:B------:R-:W-:Y:S01]  /*01c0*/  STG.E desc[UR4][R2.64], R9 ;  /* 0x0000000902007986 */ /* 0x000fe2000c101904 */
[----:B------:R-:W-:Y:S05]  /*01d0*/  EXIT ;  /* 0x000000000000794d */ /* 0x000fea0003800000 */
.L_x_248:
        /* <DEDUP_REMOVED lines=10> */
.L_x_260:


//--------------------- .text._Z14forceConstantePfS_S_ifff --------------------------
	.section	.text._Z14forceConstantePfS_S_ifff,"ax",@progbits
	.align	128
        .global         _Z14forceConstantePfS_S_ifff
        .type           _Z14forceConstantePfS_S_ifff,@function
        .size           _Z14forceConstantePfS_S_ifff,(.L_x_261 - _Z14forceConstantePfS_S_ifff)
        .other          _Z14forceConstantePfS_S_ifff,@"STO_CUDA_ENTRY STV_DEFAULT"
_Z14forceConstantePfS_S_ifff:
.text._Z14forceConstantePfS_S_ifff:
        /* <DEDUP_REMOVED lines=15> */
[----:B---3--:R-:W-:-:S04]  /*00f0*/  IMAD.WIDE R4, R9, 0x4, R4 ;  /* 0x0000000409047825 */ /* 0x008fc800078e0204 */
[----:B--2---:R-:W-:Y:S01]  /*0100*/  FADD R11, R0, UR6 ;  /* 0x00000006000b7e21 */ /* 0x004fe20008000000 */
[----:B------:R-:W0:Y:S04]  /*0110*/  LDCU.64 UR6, c[0x0][0x3a0] ;  /* 0x00007400ff0677ac */ /* 0x000e280008000a00 */
[----:B------:R-:W-:Y:S04]  /*0120*/  STG.E desc[UR4][R2.64], R11 ;  /* 0x0000000b02007986 */ /* 0x000fe8000c101904 */
[----:B------:R-:W0:Y:S01]  /*0130*/  LDG.E R0, desc[UR4][R4.64] ;  /* 0x0000000404007981 */ /* 0x000e22000c1e1900 */
[----:B----4-:R-:W-:-:S04]  /*0140*/  IMAD.WIDE R6, R9, 0x4, R6 ;  /* 0x0000000409067825 */ /* 0x010fc800078e0206 */
[----:B0-----:R-:W-:-:S05]  /*0150*/  FADD R13, R0, UR6 ;  /* 0x00000006000d7e21 */ /* 0x001fca0008000000 */
[----:B------:R-:W-:Y:S04]  /*0160*/  STG.E desc[UR4][R4.64], R13 ;  /* 0x0000000d04007986 */ /* 0x000fe8000c101904 */
[----:B------:R-:W2:Y:S02]  /*0170*/  LDG.E R0, desc[UR4][R6.64] ;  /* 0x0000000406007981 */ /* 0x000ea4000c1e1900 */
[----:B--2---:R-:W-:-:S05]  /*0180*/  FADD R9, R0, UR7 ;  /* 0x0000000700097e21 */ /* 0x004fca0008000000 */
[----:B------:R-:W-:Y:S01]  /*0190*/  STG.E desc[UR4][R6.64], R9 ;  /* 0x0000000906007986 */ /* 0x000fe2000c101904 */
[----:B------:R-:W-:Y:S05]  /*01a0*/  EXIT ;  /* 0x000000000000794d */ /* 0x000fea0003800000 */
.L_x_249:
        /* <DEDUP_REMOVED lines=13> */
.L_x_261:


//--------------------- .nv.shared.reserved.0     --------------------------
	.section	.nv.shared.reserved.0,"aw",@nobits
	.weak		__nv_reservedSMEM_offset_0_alias
	.size		__nv_reservedSMEM_offset_0_alias, 0, 64
	.other		__nv_reservedSMEM_offset_0_alias,@"STO_CUDA_RESERVED_SHARED STV_DEFAULT"
__nv_reservedSMEM_offset_0_alias:
	.zero		0
	.zero		64


//--------------------- .nv.constant0._Z13dynamicSchemePfS_S_S_S_S_S_S_S_S_fj --------------------------
	.section	.nv.constant0._Z13dynamicSchemePfS_S_S_S_S_S_S_S_S_fj,"a",@progbits
	.sectionflags	@""
	.align	4
.nv.constant0._Z13dynamicSchemePfS_S_S_S_S_S_S_S_S_fj:
	.zero		984


//--------------------- .nv.constant0._Z14computeSpringsPjS_PfS0_S0_S0_S0_S0_S0_S0_S0_S0_S0_S0_S0_PbS0_S0_bj --------------------------
	.section	.nv.constant0._Z14computeSpringsPjS_PfS0_S0_S0_S0_S0_S0_S0_S0_S0_S0_S0_S0_PbS0_S0_bj,"a",@progbits
	.sectionflags	@""
	.align	4
.nv.constant0._Z14computeSpringsPjS_PfS0_S0_S0_S0_S0_S0_S0_S0_S0_S0_S0_S0_PbS0_S0_bj:
	.zero		1048


//--------------------- .nv.constant0._Z10attractorsPfS_S_S_S_S_S_ifff --------------------------
	.section	.nv.constant0._Z10attractorsPfS_S_S_S_S_S_ifff,"a",@progbits
	.sectionflags	@""
	.align	4
.nv.constant0._Z10attractorsPfS_S_S_S_S_S_ifff:
	.zero		968


//--------------------- .nv.constant0._Z22frottementFluideAvancePfS_S_S_S_S_S_S_S_S_iffff --------------------------
	.section	.nv.constant0._Z22frottementFluideAvancePfS_S_S_S_S_S_S_S_S_iffff,"a",@progbits
	.sectionflags	@""
	.align	4
.nv.constant0._Z22frottementFluideAvancePfS_S_S_S_S_S_S_S_S_iffff:
	.zero		996


//--------------------- .nv.constant0._Z16frottementFluidePfS_S_S_S_S_S_S_S_iff --------------------------
	.section	.nv.constant0._Z16frottementFluidePfS_S_S_S_S_S_S_S_iff,"a",@progbits
	.sectionflags	@""
	.align	4
.nv.constant0._Z16frottementFluidePfS_S_S_S_S_S_S_S_iff:
	.zero		980


//--------------------- .nv.constant0._Z16pousseeArchimedePfS_S_S_S_S_S_ifffff --------------------------
	.section	.nv.constant0._Z16pousseeArchimedePfS_S_S_S_S_S_ifffff,"a",@progbits
	.sectionflags	@""
	.align	4
.nv.constant0._Z16pousseeArchimedePfS_S_S_S_S_S_ifffff:
	.zero		976


//--------------------- .nv.constant0._Z22forceMassiqueConstantePfS_S_S_ifff --------------------------
	.section	.nv.constant0._Z22forceMassiqueConstantePfS_S_S_ifff,"a",@progbits
	.sectionflags	@""
	.align	4
.nv.constant0._Z22forceMassiqueConstantePfS_S_S_ifff:
	.zero		944


//--------------------- .nv.constant0._Z14forceConstantePfS_S_ifff --------------------------
	.section	.nv.constant0._Z14forceConstantePfS_S_ifff,"a",@progbits
	.sectionflags	@""
	.align	4
.nv.constant0._Z14forceConstantePfS_S_ifff:
	.zero		936


//--------------------- SYMBOLS --------------------------

	.type		.nv.reservedSmem.offset0,@object
	.size		.nv.reservedSmem.offset0,0x4
